def matmul_kernel(
    a_ptr,
    b_ptr,
    c_ptr,
    M,
    N,
    K,
    stride_am,
    stride_ak,
    stride_bk,
    stride_bn,
    stride_cm,
    stride_cn,
    BLOCK_M: tl.constexpr,
    BLOCK_N: tl.constexpr,
    BLOCK_K: tl.constexpr,
    GROUP_M: tl.constexpr,
):
    pid = tl.program_id(axis=0)
    num_pid_m = tl.cdiv(M, BLOCK_M)
    num_pid_n = tl.cdiv(N, BLOCK_N)
    num_pid_in_group = GROUP_M * num_pid_n
    group_id = pid // num_pid_in_group
    first_pid_m = group_id * GROUP_M
    group_size_m = min(num_pid_m - first_pid_m, GROUP_M)
    pid_m = first_pid_m + ((pid % num_pid_in_group) % group_size_m)
    pid_n = (pid % num_pid_in_group) // group_size_m

    offs_am = (pid_m * BLOCK_M + tl.arange(0, BLOCK_M)) % M
    offs_bn = (pid_n * BLOCK_N + tl.arange(0, BLOCK_N)) % N
    offs_k = tl.arange(0, BLOCK_K)
    a_ptrs = a_ptr + offs_am[:, None] * stride_am + offs_k[None, :] * stride_ak
    b_ptrs = b_ptr + offs_k[:, None] * stride_bk + offs_bn[None, :] * stride_bn

    acc = tl.zeros((BLOCK_M, BLOCK_N), dtype=tl.float32)
    for kk in range(0, tl.cdiv(K, BLOCK_K)):
        a = tl.load(a_ptrs, mask=offs_k[None, :] < K - kk * BLOCK_K, other=0.0)
        b = tl.load(b_ptrs, mask=offs_k[:, None] < K - kk * BLOCK_K, other=0.0)
        acc = tl.dot(a, b, acc)
        a_ptrs += BLOCK_K * stride_ak
        b_ptrs += BLOCK_K * stride_bk

    c = acc.to(c_ptr.dtype.element_ty)
    offs_cm = pid_m * BLOCK_M + tl.arange(0, BLOCK_M)
    offs_cn = pid_n * BLOCK_N + tl.arange(0, BLOCK_N)
    c_ptrs = c_ptr + offs_cm[:, None] * stride_cm + offs_cn[None, :] * stride_cn
    mask = (offs_cm[:, None] < M) & (offs_cn[None, :] < N)
    tl.store(c_ptrs, c, mask=mask)

# config = {"BLOCK_K": 64, "BLOCK_M": 16, "BLOCK_N": 32, "GROUP_M": 8, "arch": "sm_100", "dtype": "fp8e4m3", "num_ctas": 1, "num_stages": 2, "num_warps": 8}
# arch = sm_100


// ===== COMPILED SASS (sm_100a) =====

	.target	sm_100a

	.elftype	@"ET_EXEC"


//--------------------- .note.nv.tkinfo           --------------------------
	.section	.note.nv.tkinfo,"",@"SHT_NOTE"
	.sectionflags	@"SHF_NOTE_NV_TKINFO"
	.tkinfo
        /*0018*/ 	.word	0x00000081
        /*0030*/ 	.string	""
        /*0030*/ 	.string	"ptxas-blackwell"
        /*0030*/ 	.string	"Cuda compilation tools, release 12.9, V12.9.86"
        /*0030*/ 	.string	"Build cuda_12.9.r12.9/compiler.36037853_0"
        /*0030*/ 	.string	"-v  -suppress-debug-info  -lineinfo  -arch sm_100a "



//--------------------- .note.nv.cuver            --------------------------
	.section	.note.nv.cuver,"",@"SHT_NOTE"
	.sectionflags	@"SHF_NOTE_NV_CUVER"
        /*0018*/ 	.short	0x0001
        /*001a*/ 	.short	0x0064
        /*001c*/ 	.short	0x0001
        /*001e*/ 	.short	0x0000
        /*0020*/ 	.short	0x0001
        /*0022*/ 	.short	0x0000


//--------------------- .nv.info                  --------------------------
	.section	.nv.info,"",@"SHT_CUDA_INFO"
	.align	4


	//----- nvinfo : EIATTR_REGCOUNT
	.align		4
        /*0000*/ 	.byte	0x04, 0x2f
        /*0002*/ 	.short	(.L_1 - .L_0)
	.align		4
.L_0:
        /*0004*/ 	.word	index@(matmul_kernel)
        /*0008*/ 	.word	0x0000004a


	//----- nvinfo : EIATTR_FRAME_SIZE
	.align		4
.L_1:
        /*000c*/ 	.byte	0x04, 0x11
        /*000e*/ 	.short	(.L_3 - .L_2)
	.align		4
.L_2:
        /*0010*/ 	.word	index@(matmul_kernel)
        /*0014*/ 	.word	0x00000000


	//----- nvinfo : EIATTR_MIN_STACK_SIZE
	.align		4
.L_3:
        /*0018*/ 	.byte	0x04, 0x12
        /*001a*/ 	.short	(.L_5 - .L_4)
	.align		4
.L_4:
        /*001c*/ 	.word	index@(matmul_kernel)
        /*0020*/ 	.word	0x00000000
.L_5:


//--------------------- .nv.info.matmul_kernel    --------------------------
	.section	.nv.info.matmul_kernel,"",@"SHT_CUDA_INFO"
	.sectionflags	@""
	.align	4


	//----- nvinfo : EIATTR_CUDA_API_VERSION
	.align		4
        /*0000*/ 	.byte	0x04, 0x37
        /*0002*/ 	.short	(.L_7 - .L_6)
.L_6:
        /*0004*/ 	.word	0x00000081


	//----- nvinfo : EIATTR_KPARAM_INFO
	.align		4
.L_7:
        /*0008*/ 	.byte	0x04, 0x17
        /*000a*/ 	.short	(.L_9 - .L_8)
.L_8:
        /*000c*/ 	.word	0x00000000
        /*0010*/ 	.short	0x000d
        /*0012*/ 	.short	0x0048
        /*0014*/ 	.byte	0x00, 0xf4, 0x21, 0x00


	//----- nvinfo : EIATTR_KPARAM_INFO
	.align		4
.L_9:
        /*0018*/ 	.byte	0x04, 0x17
        /*001a*/ 	.short	(.L_11 - .L_10)
.L_10:
        /*001c*/ 	.word	0x00000000
        /*0020*/ 	.short	0x000c
        /*0022*/ 	.short	0x0040
        /*0024*/ 	.byte	0x00, 0xf4, 0x21, 0x00


	//----- nvinfo : EIATTR_KPARAM_INFO
	.align		4
.L_11:
        /*0028*/ 	.byte	0x04, 0x17
        /*002a*/ 	.short	(.L_13 - .L_12)
.L_12:
        /*002c*/ 	.word	0x00000000
        /*0030*/ 	.short	0x000b
        /*0032*/ 	.short	0x0038
        /*0034*/ 	.byte	0x00, 0xf0, 0x11, 0x00


	//----- nvinfo : EIATTR_KPARAM_INFO
	.align		4
.L_13:
        /*0038*/ 	.byte	0x04, 0x17
        /*003a*/ 	.short	(.L_15 - .L_14)
.L_14:
        /*003c*/ 	.word	0x00000000
        /*0040*/ 	.short	0x000a
        /*0042*/ 	.short	0x0034
        /*0044*/ 	.byte	0x00, 0xf0, 0x11, 0x00


	//----- nvinfo : EIATTR_KPARAM_INFO
	.align		4
.L_15:
        /*0048*/ 	.byte	0x04, 0x17
        /*004a*/ 	.short	(.L_17 - .L_16)
.L_16:
        /*004c*/ 	.word	0x00000000
        /*0050*/ 	.short	0x0009
        /*0052*/ 	.short	0x0030
        /*0054*/ 	.byte	0x00, 0xf0, 0x11, 0x00


	//----- nvinfo : EIATTR_KPARAM_INFO
	.align		4
.L_17:
        /*0058*/ 	.byte	0x04, 0x17
        /*005a*/ 	.short	(.L_19 - .L_18)
.L_18:
        /*005c*/ 	.word	0x00000000
        /*0060*/ 	.short	0x0008
        /*0062*/ 	.short	0x002c
        /*0064*/ 	.byte	0x00, 0xf0, 0x11, 0x00


	//----- nvinfo : EIATTR_KPARAM_INFO
	.align		4
.L_19:
        /*0068*/ 	.byte	0x04, 0x17
        /*006a*/ 	.short	(.L_21 - .L_20)
.L_20:
        /*006c*/ 	.word	0x00000000
        /*0070*/ 	.short	0x0007
        /*0072*/ 	.short	0x0028
        /*0074*/ 	.byte	0x00, 0xf0, 0x11, 0x00


	//----- nvinfo : EIATTR_KPARAM_INFO
	.align		4
.L_21:
        /*0078*/ 	.byte	0x04, 0x17
        /*007a*/ 	.short	(.L_23 - .L_22)
.L_22:
        /*007c*/ 	.word	0x00000000
        /*0080*/ 	.short	0x0006
        /*0082*/ 	.short	0x0024
        /*0084*/ 	.byte	0x00, 0xf0, 0x11, 0x00


	//----- nvinfo : EIATTR_KPARAM_INFO
	.align		4
.L_23:
        /*0088*/ 	.byte	0x04, 0x17
        /*008a*/ 	.short	(.L_25 - .L_24)
.L_24:
        /*008c*/ 	.word	0x00000000
        /*0090*/ 	.short	0x0005
        /*0092*/ 	.short	0x0020
        /*0094*/ 	.byte	0x00, 0xf0, 0x11, 0x00


	//----- nvinfo : EIATTR_KPARAM_INFO
	.align		4
.L_25:
        /*0098*/ 	.byte	0x04, 0x17
        /*009a*/ 	.short	(.L_27 - .L_26)
.L_26:
        /*009c*/ 	.word	0x00000000
        /*00a0*/ 	.short	0x0004
        /*00a2*/ 	.short	0x001c
        /*00a4*/ 	.byte	0x00, 0xf0, 0x11, 0x00


	//----- nvinfo : EIATTR_KPARAM_INFO
	.align		4
.L_27:
        /*00a8*/ 	.byte	0x04, 0x17
        /*00aa*/ 	.short	(.L_29 - .L_28)
.L_28:
        /*00ac*/ 	.word	0x00000000
        /*00b0*/ 	.short	0x0003
        /*00b2*/ 	.short	0x0018
        /*00b4*/ 	.byte	0x00, 0xf0, 0x11, 0x00


	//----- nvinfo : EIATTR_KPARAM_INFO
	.align		4
.L_29:
        /*00b8*/ 	.byte	0x04, 0x17
        /*00ba*/ 	.short	(.L_31 - .L_30)
.L_30:
        /*00bc*/ 	.word	0x00000000
        /*00c0*/ 	.short	0x0002
        /*00c2*/ 	.short	0x0010
        /*00c4*/ 	.byte	0x00, 0xf4, 0x21, 0x00


	//----- nvinfo : EIATTR_KPARAM_INFO
	.align		4
.L_31:
        /*00c8*/ 	.byte	0x04, 0x17
        /*00ca*/ 	.short	(.L_33 - .L_32)
.L_32:
        /*00cc*/ 	.word	0x00000000
        /*00d0*/ 	.short	0x0001
        /*00d2*/ 	.short	0x0008
        /*00d4*/ 	.byte	0x00, 0xf4, 0x21, 0x00


	//----- nvinfo : EIATTR_KPARAM_INFO
	.align		4
.L_33:
        /*00d8*/ 	.byte	0x04, 0x17
        /*00da*/ 	.short	(.L_35 - .L_34)
.L_34:
        /*00dc*/ 	.word	0x00000000
        /*00e0*/ 	.short	0x0000
        /*00e2*/ 	.short	0x0000
        /*00e4*/ 	.byte	0x00, 0xf4, 0x21, 0x00


	//----- nvinfo : EIATTR_SPARSE_MMA_MASK
	.align		4
.L_35:
        /*00e8*/ 	.byte	0x03, 0x50
        /*00ea*/ 	.short	0x0000


	//----- nvinfo : EIATTR_MAXREG_COUNT
	.align		4
        /*00ec*/ 	.byte	0x03, 0x1b
        /*00ee*/ 	.short	0x00ff


	//----- nvinfo : EIATTR_NUM_BARRIERS
	.align		4
        /*00f0*/ 	.byte	0x02, 0x4c
        /*00f2*/ 	.byte	0x01
	.zero		1


	//----- nvinfo : EIATTR_VRC_CTA_INIT_COUNT
	.align		4
        /*00f4*/ 	.byte	0x02, 0x4a
	.zero		1
	.zero		1


	//----- nvinfo : EIATTR_EXIT_INSTR_OFFSETS
	.align		4
        /*00f8*/ 	.byte	0x04, 0x1c
        /*00fa*/ 	.short	(.L_37 - .L_36)


	//   ....[0]....
.L_36:
        /*00fc*/ 	.word	0x00002290


	//   ....[1]....
        /*0100*/ 	.word	0x000022c0


	//----- nvinfo : EIATTR_REQNTID
	.align		4
.L_37:
        /*0104*/ 	.byte	0x04, 0x10
        /*0106*/ 	.short	(.L_39 - .L_38)
.L_38:
        /*0108*/ 	.word	0x00000100
        /*010c*/ 	.word	0x00000001
        /*0110*/ 	.word	0x00000001


	//----- nvinfo : EIATTR_CBANK_PARAM_SIZE
	.align		4
.L_39:
        /*0114*/ 	.byte	0x03, 0x19
        /*0116*/ 	.short	0x0050


	//----- nvinfo : EIATTR_PARAM_CBANK
	.align		4
        /*0118*/ 	.byte	0x04, 0x0a
        /*011a*/ 	.short	(.L_41 - .L_40)
	.align		4
.L_40:
        /*011c*/ 	.word	index@(.nv.constant0.matmul_kernel)
        /*0120*/ 	.short	0x0380
        /*0122*/ 	.short	0x0050


	//----- nvinfo : EIATTR_SW_WAR
	.align		4
.L_41:
        /*0124*/ 	.byte	0x04, 0x36
        /*0126*/ 	.short	(.L_43 - .L_42)
.L_42:
        /*0128*/ 	.word	0x00000008
.L_43:


//--------------------- .nv.compat                --------------------------
	.section	.nv.compat,"",@"SHT_CUDA_COMPAT_INFO"
	.align	4
        /*0000*/ 	.byte	0x02, 0x02, 0x02, 0x00, 0x02, 0x05, 0x05, 0x00, 0x02, 0x03, 0x00, 0x00, 0x02, 0x06, 0x01, 0x00


//--------------------- .nv.callgraph             --------------------------
	.section	.nv.callgraph,"",@"SHT_CUDA_CALLGRAPH"
	.align	4
	.sectionentsize	8
	.align		4
        /*0000*/ 	.word	0x00000000
	.align		4
        /*0004*/ 	.word	0xffffffff
	.align		4
        /*0008*/ 	.word	0x00000000
	.align		4
        /*000c*/ 	.word	0xfffffffe
	.align		4
        /*0010*/ 	.word	0x00000000
	.align		4
        /*0014*/ 	.word	0xfffffffd
	.align		4
        /*0018*/ 	.word	0x00000000
	.align		4
        /*001c*/ 	.word	0xfffffffc


//--------------------- .text.matmul_kernel       --------------------------
	.section	.text.matmul_kernel,"ax",@progbits
	.align	128
        .global         matmul_kernel
        .type           matmul_kernel,@function
        .size           matmul_kernel,(.L_x_3 - matmul_kernel)
        .other          matmul_kernel,@"STO_CUDA_ENTRY STV_DEFAULT"
matmul_kernel:
.text.matmul_kernel:
[----:B------:R-:W0:Y:S08]  /*0000*/  LDC R1, c[0x0][0x37c] ;  /* 0x0000df00ff017b82 */ /* 0x000e300000000800 */
[----:B------:R-:W1:Y:S01]  /*0010*/  LDC.64 R12, c[0x0][0x398] ;  /* 0x0000e600ff0c7b82 */ /* 0x000e620000000a00 */
[----:B------:R-:W2:Y:S01]  /*0020*/  S2R R5, SR_CTAID.X ;  /* 0x0000000000057919 */ /* 0x000ea20000002500 */
[----:B------:R-:W3:Y:S01]  /*0030*/  LDCU UR4, c[0x0][0x3a0] ;  /* 0x00007400ff0477ac */ /* 0x000ee20008000800 */
[----:B------:R-:W-:Y:S01]  /*0040*/  UMOV UR5, 0x400 ;  /* 0x0000040000057882 */ /* 0x000fe20000000000 */
[----:B------:R-:W4:Y:S04]  /*0050*/  LDCU.64 UR8, c[0x0][0x358] ;  /* 0x00006b00ff0877ac */ /* 0x000f280008000a00 */
[----:B------:R-:W5:Y:S01]  /*0060*/  S2UR UR6, SR_CgaCtaId ;  /* 0x00000000000679c3 */ /* 0x000f620000008800 */
[----:B---3--:R-:W-:Y:S01]  /*0070*/  UIADD3 UR4, UPT, UPT, UR4, 0x3f, URZ ;  /* 0x0000003f04047890 */ /* 0x008fe2000fffe0ff */
[----:B-1----:R-:W-:-:S03]  /*0080*/  VIADD R0, R13, 0x1f ;  /* 0x0000001f0d007836 */ /* 0x002fc60000000000 */
[----:B------:R-:W-:Y:S02]  /*0090*/  UISETP.GT.AND UP0, UPT, UR4, 0x3f, UPT ;  /* 0x0000003f0400788c */ /* 0x000fe4000bf04270 */
[----:B------:R-:W-:Y:S01]  /*00a0*/  SHF.R.S32.HI R3, RZ, 0x1f, R0 ;  /* 0x0000001fff037819 */ /* 0x000fe20000011400 */
[----:B-----5:R-:W-:-:S03]  /*00b0*/  ULEA UR5, UR6, UR5, 0x18 ;  /* 0x0000000506057291 */ /* 0x020fc6000f8ec0ff */
[----:B------:R-:W-:Y:S02]  /*00c0*/  LEA.HI R3, R3, R0, RZ, 0x5 ;  /* 0x0000000003037211 */ /* 0x000fe400078f28ff */
[----:B--2---:R-:W-:Y:S02]  /*00d0*/  IABS R8, R5 ;  /* 0x0000000500087213 */ /* 0x004fe40000000000 */
[----:B------:R-:W-:-:S05]  /*00e0*/  SHF.R.S32.HI R3, RZ, 0x5, R3 ;  /* 0x00000005ff037819 */ /* 0x000fca0000011403 */
[----:B------:R-:W-:-:S05]  /*00f0*/  IMAD.SHL.U32 R4, R3, 0x8, RZ ;  /* 0x0000000803047824 */ /* 0x000fca00078e00ff */
[-C--:B------:R-:W-:Y:S02]  /*0100*/  IABS R7, R4.reuse ;  /* 0x0000000400077213 */ /* 0x080fe40000000000 */
[----:B------:R-:W-:Y:S02]  /*0110*/  IABS R10, R4 ;  /* 0x00000004000a7213 */ /* 0x000fe40000000000 */
[----:B------:R-:W1:Y:S08]  /*0120*/  I2F.RP R0, R7 ;  /* 0x0000000700007306 */ /* 0x000e700000209400 */
[----:B-1----:R-:W1:Y:S02]  /*0130*/  MUFU.RCP R0, R0 ;  /* 0x0000000000007308 */ /* 0x002e640000001000 */
[----:B-1----:R-:W-:-:S02]  /*0140*/  VIADD R2, R0, 0xffffffe ;  /* 0x0ffffffe00027836 */ /* 0x002fc40000000000 */
[----:B------:R-:W-:-:S04]  /*0150*/  IMAD.MOV R0, RZ, RZ, -R10 ;  /* 0x000000ffff007224 */ /* 0x000fc800078e0a0a */
[----:B------:R1:W2:Y:S02]  /*0160*/  F2I.FTZ.U32.TRUNC.NTZ R3, R2 ;  /* 0x0000000200037305 */ /* 0x0002a4000021f000 */
[----:B-1----:R-:W-:Y:S02]  /*0170*/  IMAD.MOV.U32 R2, RZ, RZ, RZ ;  /* 0x000000ffff027224 */ /* 0x002fe400078e00ff */
[----:B--2---:R-:W-:-:S04]  /*0180*/  IMAD.MOV R6, RZ, RZ, -R3 ;  /* 0x000000ffff067224 */ /* 0x004fc800078e0a03 */
[----:B------:R-:W-:Y:S02]  /*0190*/  IMAD R9, R6, R7, RZ ;  /* 0x0000000706097224 */ /* 0x000fe400078e02ff */
[----:B------:R-:W-:Y:S02]  /*01a0*/  IMAD.MOV.U32 R6, RZ, RZ, R8 ;  /* 0x000000ffff067224 */ /* 0x000fe400078e0008 */
[----:B------:R-:W-:-:S06]  /*01b0*/  IMAD.HI.U32 R3, R3, R9, R2 ;  /* 0x0000000903037227 */ /* 0x000fcc00078e0002 */
[----:B------:R-:W-:-:S04]  /*01c0*/  IMAD.HI.U32 R3, R3, R6, RZ ;  /* 0x0000000603037227 */ /* 0x000fc800078e00ff */
[----:B------:R-:W-:-:S05]  /*01d0*/  IMAD R0, R3, R0, R6 ;  /* 0x0000000003007224 */ /* 0x000fca00078e0206 */
[----:B------:R-:W-:-:S13]  /*01e0*/  ISETP.GT.U32.AND P1, PT, R7, R0, PT ;  /* 0x000000000700720c */ /* 0x000fda0003f24070 */
[----:B------:R-:W-:Y:S02]  /*01f0*/  @!P1 IMAD.IADD R0, R0, 0x1, -R7 ;  /* 0x0000000100009824 */ /* 0x000fe400078e0a07 */
[----:B------:R-:W-:Y:S01]  /*0200*/  @!P1 VIADD R3, R3, 0x1 ;  /* 0x0000000103039836 */ /* 0x000fe20000000000 */
[----:B------:R-:W-:Y:S02]  /*0210*/  ISETP.NE.AND P1, PT, R4, RZ, PT ;  /* 0x000000ff0400720c */ /* 0x000fe40003f25270 */
[----:B------:R-:W-:Y:S02]  /*0220*/  ISETP.GE.U32.AND P0, PT, R0, R7, PT ;  /* 0x000000070000720c */ /* 0x000fe40003f06070 */
[----:B------:R-:W-:-:S04]  /*0230*/  LOP3.LUT R0, R5, R4, RZ, 0x3c, !PT ;  /* 0x0000000405007212 */ /* 0x000fc800078e3cff */
[----:B------:R-:W-:Y:S01]  /*0240*/  ISETP.GE.AND P2, PT, R0, RZ, PT ;  /* 0x000000ff0000720c */ /* 0x000fe20003f46270 */
[----:B------:R-:W-:-:S06]  /*0250*/  VIADD R0, R12, 0xf ;  /* 0x0000000f0c007836 */ /* 0x000fcc0000000000 */
[----:B------:R-:W-:-:S04]  /*0260*/  @P0 VIADD R3, R3, 0x1 ;  /* 0x0000000103030836 */ /* 0x000fc80000000000 */
[----:B------:R-:W-:Y:S01]  /*0270*/  IMAD.MOV.U32 R2, RZ, RZ, R3 ;  /* 0x000000ffff027224 */ /* 0x000fe200078e0003 */
[----:B------:R-:W-:-:S03]  /*0280*/  SHF.R.S32.HI R3, RZ, 0x1f, R0 ;  /* 0x0000001fff037819 */ /* 0x000fc60000011400 */
[----:B------:R-:W-:Y:S01]  /*0290*/  @!P2 IMAD.MOV R2, RZ, RZ, -R2 ;  /* 0x000000ffff02a224 */ /* 0x000fe200078e0a02 */
[----:B------:R-:W-:Y:S02]  /*02a0*/  @!P1 LOP3.LUT R2, RZ, R4, RZ, 0x33, !PT ;  /* 0x00000004ff029212 */ /* 0x000fe400078e33ff */
[----:B------:R-:W-:-:S03]  /*02b0*/  LEA.HI R3, R3, R0, RZ, 0x4 ;  /* 0x0000000003037211 */ /* 0x000fc600078f20ff */
[----:B------:R-:W-:Y:S02]  /*02c0*/  IMAD.SHL.U32 R6, R2, 0x8, RZ ;  /* 0x0000000802067824 */ /* 0x000fe400078e00ff */
[----:B------:R-:W-:-:S03]  /*02d0*/  IMAD.MOV R2, RZ, RZ, -R2 ;  /* 0x000000ffff027224 */ /* 0x000fc600078e0a02 */
[----:B------:R-:W-:Y:S01]  /*02e0*/  LEA.HI.SX32 R3, R3, -R6, 0x1c ;  /* 0x8000000603037211 */ /* 0x000fe200078fe2ff */
[----:B------:R-:W-:-:S03]  /*02f0*/  IMAD R4, R4, R2, R5 ;  /* 0x0000000204047224 */ /* 0x000fc600078e0205 */
[----:B------:R-:W-:Y:S02]  /*0300*/  VIMNMX R11, PT, PT, R3, 0x8, PT ;  /* 0x00000008030b7848 */ /* 0x000fe40003fe0100 */
[----:B------:R-:W-:Y:S02]  /*0310*/  IABS R9, R4 ;  /* 0x0000000400097213 */ /* 0x000fe40000000000 */
[----:B------:R-:W-:-:S04]  /*0320*/  IABS R7, R11 ;  /* 0x0000000b00077213 */ /* 0x000fc80000000000 */
[----:B------:R-:W1:Y:S08]  /*0330*/  I2F.RP R0, R7 ;  /* 0x0000000700007306 */ /* 0x000e700000209400 */
[----:B-1----:R-:W1:Y:S02]  /*0340*/  MUFU.RCP R0, R0 ;  /* 0x0000000000007308 */ /* 0x002e640000001000 */
[----:B-1----:R-:W-:-:S06]  /*0350*/  VIADD R3, R0, 0xffffffe ;  /* 0x0ffffffe00037836 */ /* 0x002fcc0000000000 */
[----:B------:R-:W1:Y:S02]  /*0360*/  F2I.FTZ.U32.TRUNC.NTZ R3, R3 ;  /* 0x0000000300037305 */ /* 0x000e64000021f000 */
[----:B-1----:R-:W-:-:S04]  /*0370*/  IMAD.MOV R8, RZ, RZ, -R3 ;  /* 0x000000ffff087224 */ /* 0x002fc800078e0a03 */
[----:B------:R-:W-:Y:S01]  /*0380*/  IMAD.MOV.U32 R2, RZ, RZ, R8 ;  /* 0x000000ffff027224 */ /* 0x000fe200078e0008 */
[----:B------:R-:W-:-:S03]  /*0390*/  IABS R8, R11 ;  /* 0x0000000b00087213 */ /* 0x000fc60000000000 */
[----:B------:R-:W-:Y:S02]  /*03a0*/  IMAD R5, R2, R7, RZ ;  /* 0x0000000702057224 */ /* 0x000fe400078e02ff */
[----:B------:R-:W-:Y:S02]  /*03b0*/  IMAD.MOV.U32 R2, RZ, RZ, RZ ;  /* 0x000000ffff027224 */ /* 0x000fe400078e00ff */
[----:B------:R-:W-:Y:S02]  /*03c0*/  IMAD.MOV R0, RZ, RZ, -R8 ;  /* 0x000000ffff007224 */ /* 0x000fe400078e0a08 */
        /* <DEDUP_REMOVED lines=9> */
[----:B------:R-:W-:Y:S02]  /*0460*/  ISETP.GE.AND P2, PT, R0, RZ, PT ;  /* 0x000000ff0000720c */ /* 0x000fe40003f46270 */
[----:B------:R-:W1:Y:S05]  /*0470*/  S2R R0, SR_TID.X ;  /* 0x0000000000007919 */ /* 0x000e6a0000002100 */
[----:B------:R-:W-:Y:S01]  /*0480*/  @P0 VIADD R2, R2, 0x1 ;  /* 0x0000000102020836 */ /* 0x000fe20000000000 */
[----:B------:R-:W-:-:S03]  /*0490*/  PLOP3.LUT P0, PT, PT, PT, UP0, 0x80, 0x8 ;  /* 0x000000000008781c */ /* 0x000fc60003f0f008 */
[----:B------:R-:W-:-:S04]  /*04a0*/  IMAD.MOV.U32 R22, RZ, RZ, R2 ;  /* 0x000000ffff167224 */ /* 0x000fc800078e0002 */
[----:B------:R-:W-:Y:S01]  /*04b0*/  @!P2 IMAD.MOV R22, RZ, RZ, -R22 ;  /* 0x000000ffff16a224 */ /* 0x000fe200078e0a16 */
[----:B------:R-:W-:-:S05]  /*04c0*/  @!P1 LOP3.LUT R22, RZ, R11, RZ, 0x33, !PT ;  /* 0x0000000bff169212 */ /* 0x000fca00078e33ff */
[----:B------:R-:W-:Y:S01]  /*04d0*/  IMAD.MOV R2, RZ, RZ, -R22 ;  /* 0x000000ffff027224 */ /* 0x000fe200078e0a16 */
[----:B------:R-:W-:Y:S01]  /*04e0*/  @!P0 CS2R R8, SRZ ;  /* 0x0000000000088805 */ /* 0x000fe2000001ff00 */
[----:B------:R-:W-:Y:S02]  /*04f0*/  IMAD.SHL.U32 R22, R22, 0x20, RZ ;  /* 0x0000002016167824 */ /* 0x000fe400078e00ff */
[----:B------:R-:W-:Y:S01]  /*0500*/  IMAD R2, R11, R2, R4 ;  /* 0x000000020b027224 */ /* 0x000fe200078e0204 */
[----:B------:R-:W-:-:S03]  /*0510*/  @!P0 CS2R R10, SRZ ;  /* 0x00000000000a8805 */ /* 0x000fc6000001ff00 */
[----:B------:R-:W-:Y:S01]  /*0520*/  IMAD.IADD R2, R6, 0x1, R2 ;  /* 0x0000000106027824 */ /* 0x000fe200078e0202 */
[C---:B-1----:R-:W-:Y:S01]  /*0530*/  LOP3.LUT R3, R0.reuse, 0xf, RZ, 0xc0, !PT ;  /* 0x0000000f00037812 */ /* 0x042fe200078ec0ff */
[----:B------:R-:W-:Y:S01]  /*0540*/  @!P0 IMAD.SHL.U32 R17, R0, 0x10, RZ ;  /* 0x0000001000118824 */ /* 0x000fe200078e00ff */
[--C-:B------:R-:W-:Y:S02]  /*0550*/  SHF.R.U32.HI R33, RZ, 0x4, R0.reuse ;  /* 0x00000004ff217819 */ /* 0x100fe40000011600 */
[--C-:B------:R-:W-:Y:S01]  /*0560*/  SHF.R.U32.HI R15, RZ, 0x6, R0.reuse ;  /* 0x00000006ff0f7819 */ /* 0x100fe20000011600 */
[----:B------:R-:W-:Y:S01]  /*0570*/  IMAD R16, R2, 0x10, R3 ;  /* 0x0000001002107824 */ /* 0x000fe200078e0203 */
[----:B------:R-:W-:Y:S02]  /*0580*/  SHF.R.U32.HI R2, RZ, 0x4, R0 ;  /* 0x00000004ff027819 */ /* 0x000fe40000011600 */
[----:B------:R-:W-:Y:S01]  /*0590*/  SGXT.U32 R33, R33, 0x4 ;  /* 0x000000042121781a */ /* 0x000fe20000000000 */
[----:B0---4-:R-:W-:Y:S06]  /*05a0*/  BRA.U !UP0, `(.L_x_0) ;  /* 0x0000001908607547 */ /* 0x011fec000b800000 */
[----:B------:R-:W-:Y:S01]  /*05b0*/  IABS R24, R12 ;  /* 0x0000000c00187213 */ /* 0x000fe20000000000 */
[----:B------:R-:W0:Y:S01]  /*05c0*/  LDCU UR6, c[0x0][0x3b0] ;  /* 0x00007600ff0677ac */ /* 0x000e220008000800 */
[----:B------:R-:W-:Y:S01]  /*05d0*/  IABS R3, R13 ;  /* 0x0000000d00037213 */ /* 0x000fe20000000000 */
[----:B------:R-:W-:Y:S01]  /*05e0*/  VIADD R2, R2, 0x30 ;  /* 0x0000003002027836 */ /* 0x000fe20000000000 */
[----:B------:R-:W1:Y:S01]  /*05f0*/  I2F.RP R9, R24 ;  /* 0x0000001800097306 */ /* 0x000e620000209400 */
[----:B------:R-:W-:Y:S01]  /*0600*/  IABS R14, R16 ;  /* 0x00000010000e7213 */ /* 0x000fe20000000000 */
[----:B------:R-:W2:Y:S01]  /*0610*/  LDCU.128 UR24, c[0x0][0x380] ;  /* 0x00007000ff1877ac */ /* 0x000ea20008000c00 */
[----:B------:R-:W-:Y:S02]  /*0620*/  LOP3.LUT R19, R22, 0x3, R15, 0xf8, !PT ;  /* 0x0000000316137812 */ /* 0x000fe400078ef80f */
[----:B------:R-:W-:Y:S01]  /*0630*/  LOP3.LUT R32, R0, 0x3f, RZ, 0xc0, !PT ;  /* 0x0000003f00207812 */ /* 0x000fe200078ec0ff */
[----:B------:R-:W3:Y:S01]  /*0640*/  LDCU UR7, c[0x0][0x3a4] ;  /* 0x00007480ff0777ac */ /* 0x000ee20008000800 */
[C---:B------:R-:W-:Y:S01]  /*0650*/  LOP3.LUT R21, R19.reuse, 0x18, RZ, 0xfc, !PT ;  /* 0x0000001813157812 */ /* 0x040fe200078efcff */
[----:B------:R-:W4:Y:S01]  /*0660*/  I2F.RP R8, R3 ;  /* 0x0000000300087306 */ /* 0x000f220000209400 */
[C---:B------:R-:W-:Y:S01]  /*0670*/  LOP3.LUT R23, R19.reuse, 0x14, RZ, 0xfc, !PT ;  /* 0x0000001413177812 */ /* 0x040fe200078efcff */
[----:B------:R-:W5:Y:S01]  /*0680*/  LDCU UR23, c[0x0][0x3ac] ;  /* 0x00007580ff1777ac */ /* 0x000f620008000800 */
[----:B------:R-:W-:-:S02]  /*0690*/  LOP3.LUT R25, R19, 0x10, RZ, 0xfc, !PT ;  /* 0x0000001013197812 */ /* 0x000fc400078efcff */
[C---:B------:R-:W-:Y:S02]  /*06a0*/  LOP3.LUT R27, R19.reuse, 0x8, RZ, 0xfc, !PT ;  /* 0x00000008131b7812 */ /* 0x040fe400078efcff */
[----:B------:R-:W-:Y:S01]  /*06b0*/  LOP3.LUT R28, R19, 0x4, RZ, 0xfc, !PT ;  /* 0x00000004131c7812 */ /* 0x000fe200078efcff */
[----:B-1----:R-:W1:Y:S01]  /*06c0*/  MUFU.RCP R9, R9 ;  /* 0x0000000900097308 */ /* 0x002e620000001000 */
[C---:B------:R-:W-:Y:S02]  /*06d0*/  LOP3.LUT R37, R33.reuse, 0x10, RZ, 0xfc, !PT ;  /* 0x0000001021257812 */ /* 0x040fe400078efcff */
[----:B------:R-:W-:Y:S02]  /*06e0*/  IABS R26, R28 ;  /* 0x0000001c001a7213 */ /* 0x000fe40000000000 */
[----:B------:R-:W-:-:S03]  /*06f0*/  LOP3.LUT R35, R33, 0x20, RZ, 0xfc, !PT ;  /* 0x0000002021237812 */ /* 0x000fc600078efcff */
[----:B----4-:R-:W4:Y:S01]  /*0700*/  MUFU.RCP R8, R8 ;  /* 0x0000000800087308 */ /* 0x010f220000001000 */
[----:B-----5:R-:W-:Y:S02]  /*0710*/  IMAD R32, R32, UR23, RZ ;  /* 0x0000001720207c24 */ /* 0x020fe4000f8e02ff */
[----:B-1----:R-:W-:-:S05]  /*0720*/  VIADD R6, R9, 0xffffffe ;  /* 0x0ffffffe09067836 */ /* 0x002fca0000000000 */
[----:B------:R1:W5:Y:S01]  /*0730*/  F2I.FTZ.U32.TRUNC.NTZ R7, R6 ;  /* 0x0000000600077305 */ /* 0x000362000021f000 */
[----:B----4-:R-:W-:Y:S02]  /*0740*/  VIADD R4, R8, 0xffffffe ;  /* 0x0ffffffe08047836 */ /* 0x010fe40000000000 */
[----:B------:R-:W-:Y:S01]  /*0750*/  IMAD.IADD R8, R22, 0x1, R15 ;  /* 0x0000000116087824 */ /* 0x000fe200078e020f */
[----:B------:R-:W-:-:S04]  /*0760*/  IABS R15, R25 ;  /* 0x00000019000f7213 */ /* 0x000fc80000000000 */
[----:B------:R4:W0:Y:S01]  /*0770*/  F2I.FTZ.U32.TRUNC.NTZ R5, R4 ;  /* 0x0000000400057305 */ /* 0x000822000021f000 */
[----:B-1----:R-:W-:Y:S02]  /*0780*/  IMAD.MOV.U32 R6, RZ, RZ, RZ ;  /* 0x000000ffff067224 */ /* 0x002fe400078e00ff */
[----:B-----5:R-:W-:Y:S02]  /*0790*/  IMAD.MOV R11, RZ, RZ, -R7 ;  /* 0x000000ffff0b7224 */ /* 0x020fe400078e0a07 */
[----:B----4-:R-:W-:Y:S02]  /*07a0*/  IMAD.MOV.U32 R4, RZ, RZ, RZ ;  /* 0x000000ffff047224 */ /* 0x010fe400078e00ff */
[----:B------:R-:W-:Y:S02]  /*07b0*/  IMAD R11, R11, R24, RZ ;  /* 0x000000180b0b7224 */ /* 0x000fe400078e02ff */
[----:B0-----:R-:W-:Y:S02]  /*07c0*/  IMAD.MOV R10, RZ, RZ, -R5 ;  /* 0x000000ffff0a7224 */ /* 0x001fe400078e0a05 */
[----:B------:R-:W-:-:S04]  /*07d0*/  IMAD.HI.U32 R7, R7, R11, R6 ;  /* 0x0000000b07077227 */ /* 0x000fc800078e0006 */
[----:B------:R-:W-:Y:S02]  /*07e0*/  IMAD.MOV.U32 R6, RZ, RZ, R10 ;  /* 0x000000ffff067224 */ /* 0x000fe400078e000a */
[----:B------:R-:W-:Y:S02]  /*07f0*/  VIADD R10, R8, 0x1c ;  /* 0x0000001c080a7836 */ /* 0x000fe40000000000 */
[----:B------:R-:W-:Y:S02]  /*0800*/  IMAD R9, R6, R3, RZ ;  /* 0x0000000306097224 */ /* 0x000fe400078e02ff */
[----:B------:R-:W-:Y:S01]  /*0810*/  IMAD.MOV.U32 R11, RZ, RZ, R14 ;  /* 0x000000ffff0b7224 */ /* 0x000fe200078e000e */
[----:B------:R-:W-:Y:S01]  /*0820*/  IABS R6, R10 ;  /* 0x0000000a00067213 */ /* 0x000fe20000000000 */
[----:B------:R-:W-:Y:S01]  /*0830*/  IMAD.HI.U32 R4, R5, R9, R4 ;  /* 0x0000000905047227 */ /* 0x000fe200078e0004 */
[----:B------:R-:W-:Y:S02]  /*0840*/  ISETP.GE.AND P4, PT, R10, RZ, PT ;  /* 0x000000ff0a00720c */ /* 0x000fe40003f86270 */
[----:B------:R-:W-:Y:S01]  /*0850*/  IABS R10, R21 ;  /* 0x00000015000a7213 */ /* 0x000fe20000000000 */
[----:B------:R-:W-:Y:S01]  /*0860*/  VIADD R9, R8, 0xc ;  /* 0x0000000c08097836 */ /* 0x000fe20000000000 */
[----:B------:R-:W-:Y:S01]  /*0870*/  IABS R14, R23 ;  /* 0x00000017000e7213 */ /* 0x000fe20000000000 */
[----:B------:R-:W-:-:S03]  /*0880*/  IMAD.HI.U32 R5, R4, R6, RZ ;  /* 0x0000000604057227 */ /* 0x000fc600078e00ff */
[----:B------:R-:W-:Y:S01]  /*0890*/  IABS R18, R9 ;  /* 0x0000000900127213 */ /* 0x000fe20000000000 */
[----:B------:R-:W-:-:S04]  /*08a0*/  IMAD.HI.U32 R7, R7, R11, RZ ;  /* 0x0000000b07077227 */ /* 0x000fc800078e00ff */
[----:B------:R-:W-:Y:S02]  /*08b0*/  IMAD.MOV R5, RZ, RZ, -R5 ;  /* 0x000000ffff057224 */ /* 0x000fe400078e0a05 */
[----:B------:R-:W-:Y:S02]  /*08c0*/  IMAD.MOV R7, RZ, RZ, -R7 ;  /* 0x000000ffff077224 */ /* 0x000fe400078e0a07 */
[----:B------:R-:W-:Y:S02]  /*08d0*/  IMAD R6, R3, R5, R6 ;  /* 0x0000000503067224 */ /* 0x000fe400078e0206 */
[----:B------:R-:W-:-:S04]  /*08e0*/  IMAD.HI.U32 R8, R4, R18, RZ ;  /* 0x0000001204087227 */ /* 0x000fc800078e00ff */
[----:B------:R-:W-:-:S04]  /*08f0*/  IMAD.HI.U32 R5, R4, R10, RZ ;  /* 0x0000000a04057227 */ /* 0x000fc800078e00ff */
[----:B------:R-:W-:Y:S02]  /*0900*/  IMAD R11, R24, R7, R11 ;  /* 0x00000007180b7224 */ /* 0x000fe400078e020b */
[----:B------:R-:W-:Y:S02]  /*0910*/  IMAD.MOV R17, RZ, RZ, -R8 ;  /* 0x000000ffff117224 */ /* 0x000fe400078e0a08 */
[----:B------:R-:W-:Y:S01]  /*0920*/  IMAD.HI.U32 R7, R4, R14, RZ ;  /* 0x0000000e04077227 */ /* 0x000fe200078e00ff */
[----:B------:R-:W-:-:S03]  /*0930*/  ISETP.GT.U32.AND P0, PT, R24, R11, PT ;  /* 0x0000000b1800720c */ /* 0x000fc60003f04070 */
[----:B------:R-:W-:Y:S02]  /*0940*/  IMAD.MOV R8, RZ, RZ, -R5 ;  /* 0x000000ffff087224 */ /* 0x000fe400078e0a05 */
[----:B------:R-:W-:-:S04]  /*0950*/  IMAD.HI.U32 R5, R4, R15, RZ ;  /* 0x0000000f04057227 */ /* 0x000fc800078e00ff */
[----:B------:R-:W-:Y:S02]  /*0960*/  IMAD.MOV R7, RZ, RZ, -R7 ;  /* 0x000000ffff077224 */ /* 0x000fe400078e0a07 */
[----:B------:R-:W-:Y:S01]  /*0970*/  IMAD.MOV R20, RZ, RZ, -R5 ;  /* 0x000000ffff147224 */ /* 0x000fe200078e0a05 */
[----:B------:R-:W-:Y:S01]  /*0980*/  IABS R5, R27 ;  /* 0x0000001b00057213 */ /* 0x000fe20000000000 */
[C---:B------:R-:W-:Y:S02]  /*0990*/  IMAD R8, R3.reuse, R8, R10 ;  /* 0x0000000803087224 */ /* 0x040fe400078e020a */
[C---:B------:R-:W-:Y:S02]  /*09a0*/  IMAD R10, R3.reuse, R7, R14 ;  /* 0x00000007030a7224 */ /* 0x040fe400078e020e */
[C---:B------:R-:W-:Y:S01]  /*09b0*/  IMAD R14, R3.reuse, R20, R15 ;  /* 0x00000014030e7224 */ /* 0x040fe200078e020f */
[----:B------:R-:W-:Y:S01]  /*09c0*/  IABS R15, R19 ;  /* 0x00000013000f7213 */ /* 0x000fe20000000000 */
[C---:B------:R-:W-:Y:S01]  /*09d0*/  IMAD R18, R3.reuse, R17, R18 ;  /* 0x0000001103127224 */ /* 0x040fe200078e0212 */
[----:B------:R-:W-:Y:S01]  /*09e0*/  ISETP.GT.U32.AND P5, PT, R3, R8, PT ;  /* 0x000000080300720c */ /* 0x000fe20003fa4070 */
[----:B------:R-:W-:Y:S01]  /*09f0*/  @!P0 IMAD.IADD R11, R11, 0x1, -R24 ;  /* 0x000000010b0b8824 */ /* 0x000fe200078e0a18 */
[C---:B------:R-:W-:Y:S01]  /*0a00*/  ISETP.GT.U32.AND P6, PT, R3.reuse, R14, PT ;  /* 0x0000000e0300720c */ /* 0x040fe20003fc4070 */
[----:B------:R-:W-:Y:S01]  /*0a10*/  IMAD.MOV.U32 R20, RZ, RZ, R5 ;  /* 0x000000ffff147224 */ /* 0x000fe200078e0005 */
[C---:B------:R-:W-:Y:S01]  /*0a20*/  ISETP.GT.U32.AND P3, PT, R3.reuse, R18, PT ;  /* 0x000000120300720c */ /* 0x040fe20003f64070 */
[----:B------:R-:W-:Y:S01]  /*0a30*/  IMAD.HI.U32 R7, R4, R26, RZ ;  /* 0x0000001a04077227 */ /* 0x000fe200078e00ff */
[----:B------:R-:W-:-:S02]  /*0a40*/  ISETP.GT.U32.AND P0, PT, R3, R6, PT ;  /* 0x000000060300720c */ /* 0x000fc40003f04070 */
[----:B------:R-:W-:Y:S01]  /*0a50*/  ISETP.GT.U32.AND P2, PT, R3, R10, PT ;  /* 0x0000000a0300720c */ /* 0x000fe20003f44070 */
[----:B------:R-:W-:Y:S01]  /*0a60*/  IMAD.HI.U32 R5, R4, R20, RZ ;  /* 0x0000001404057227 */ /* 0x000fe200078e00ff */
[----:B------:R-:W-:-:S03]  /*0a70*/  ISETP.GT.U32.AND P1, PT, R24, R11, PT ;  /* 0x0000000b1800720c */ /* 0x000fc60003f24070 */
[----:B------:R-:W-:-:S04]  /*0a80*/  IMAD.HI.U32 R4, R4, R15, RZ ;  /* 0x0000000f04047227 */ /* 0x000fc800078e00ff */
[--C-:B------:R-:W-:Y:S02]  /*0a90*/  @!P6 IMAD.IADD R14, R14, 0x1, -R3.reuse ;  /* 0x000000010e0ee824 */ /* 0x100fe400078e0a03 */
[----:B------:R-:W-:Y:S02]  /*0aa0*/  IMAD.MOV R4, RZ, RZ, -R4 ;  /* 0x000000ffff047224 */ /* 0x000fe400078e0a04 */
[----:B------:R-:W-:Y:S01]  /*0ab0*/  @!P3 IMAD.IADD R18, R18, 0x1, -R3 ;  /* 0x000000011212b824 */ /* 0x000fe200078e0a03 */
[C---:B------:R-:W-:Y:S01]  /*0ac0*/  ISETP.GT.U32.AND P6, PT, R3.reuse, R14, PT ;  /* 0x0000000e0300720c */ /* 0x040fe20003fc4070 */
[C---:B------:R-:W-:Y:S01]  /*0ad0*/  IMAD R4, R3.reuse, R4, R15 ;  /* 0x0000000403047224 */ /* 0x040fe200078e020f */
[----:B------:R-:W-:Y:S01]  /*0ae0*/  ISETP.GE.AND P3, PT, R16, RZ, PT ;  /* 0x000000ff1000720c */ /* 0x000fe20003f66270 */
[--C-:B------:R-:W-:Y:S02]  /*0af0*/  @!P0 IMAD.IADD R6, R6, 0x1, -R3.reuse ;  /* 0x0000000106068824 */ /* 0x100fe400078e0a03 */
[--C-:B------:R-:W-:Y:S01]  /*0b00*/  @!P5 IMAD.IADD R8, R8, 0x1, -R3.reuse ;  /* 0x000000010808d824 */ /* 0x100fe200078e0a03 */
[----:B------:R-:W-:Y:S01]  /*0b10*/  ISETP.NE.AND P5, PT, R12, RZ, PT ;  /* 0x000000ff0c00720c */ /* 0x000fe20003fa5270 */
[----:B------:R-:W-:Y:S01]  /*0b20*/  @!P2 IMAD.IADD R10, R10, 0x1, -R3 ;  /* 0x000000010a0aa824 */ /* 0x000fe200078e0a03 */
[C---:B------:R-:W-:Y:S01]  /*0b30*/  ISETP.GT.U32.AND P2, PT, R3.reuse, R18, PT ;  /* 0x000000120300720c */ /* 0x040fe20003f44070 */
[----:B------:R-:W-:Y:S01]  /*0b40*/  IMAD.MOV R5, RZ, RZ, -R5 ;  /* 0x000000ffff057224 */ /* 0x000fe200078e0a05 */
[----:B------:R-:W-:Y:S01]  /*0b50*/  ISETP.GT.U32.AND P0, PT, R3, R6, PT ;  /* 0x000000060300720c */ /* 0x000fe20003f04070 */
[----:B------:R-:W-:-:S02]  /*0b60*/  IMAD.MOV R7, RZ, RZ, -R7 ;  /* 0x000000ffff077224 */ /* 0x000fc400078e0a07 */
[----:B------:R-:W-:Y:S01]  /*0b70*/  @!P6 IMAD.IADD R14, R14, 0x1, -R3 ;  /* 0x000000010e0ee824 */ /* 0x000fe200078e0a03 */
[----:B------:R-:W-:Y:S01]  /*0b80*/  ISETP.GT.U32.AND P6, PT, R3, R4, PT ;  /* 0x000000040300720c */ /* 0x000fe20003fc4070 */
[----:B------:R-:W-:Y:S01]  /*0b90*/  @!P1 IMAD.IADD R11, R11, 0x1, -R24 ;  /* 0x000000010b0b9824 */ /* 0x000fe200078e0a18 */
[----:B------:R-:W-:Y:S01]  /*0ba0*/  ISETP.GE.AND P1, PT, R19, RZ, PT ;  /* 0x000000ff1300720c */ /* 0x000fe20003f26270 */
[C---:B------:R-:W-:Y:S02]  /*0bb0*/  IMAD R20, R3.reuse, R5, R20 ;  /* 0x0000000503147224 */ /* 0x040fe400078e0214 */
[C---:B------:R-:W-:Y:S02]  /*0bc0*/  IMAD R26, R3.reuse, R7, R26 ;  /* 0x00000007031a7224 */ /* 0x040fe400078e021a */
[----:B------:R-:W-:Y:S01]  /*0bd0*/  @!P3 IMAD.MOV R11, RZ, RZ, -R11 ;  /* 0x000000ffff0bb224 */ /* 0x000fe200078e0a0b */
[----:B------:R-:W-:Y:S01]  /*0be0*/  @!P5 LOP3.LUT R11, RZ, R12, RZ, 0x33, !PT ;  /* 0x0000000cff0bd212 */ /* 0x000fe200078e33ff */
[--C-:B------:R-:W-:Y:S01]  /*0bf0*/  @!P2 IMAD.IADD R18, R18, 0x1, -R3.reuse ;  /* 0x000000011212a824 */ /* 0x100fe200078e0a03 */
[C---:B------:R-:W-:Y:S01]  /*0c00*/  ISETP.GT.U32.AND P5, PT, R3.reuse, R20, PT ;  /* 0x000000140300720c */ /* 0x040fe20003fa4070 */
[--C-:B------:R-:W-:Y:S01]  /*0c10*/  @!P0 IMAD.IADD R6, R6, 0x1, -R3.reuse ;  /* 0x0000000106068824 */ /* 0x100fe200078e0a03 */
[C---:B------:R-:W-:Y:S01]  /*0c20*/  ISETP.GT.U32.AND P2, PT, R3.reuse, R26, PT ;  /* 0x0000001a0300720c */ /* 0x040fe20003f44070 */
[--C-:B------:R-:W-:Y:S01]  /*0c30*/  @!P6 IMAD.IADD R4, R4, 0x1, -R3.reuse ;  /* 0x000000010404e824 */ /* 0x100fe200078e0a03 */
[----:B------:R-:W-:Y:S01]  /*0c40*/  ISETP.GT.U32.AND P0, PT, R3, R8, PT ;  /* 0x000000080300720c */ /* 0x000fe20003f04070 */
[----:B------:R-:W-:Y:S01]  /*0c50*/  @!P4 IMAD.MOV R6, RZ, RZ, -R6 ;  /* 0x000000ffff06c224 */ /* 0x000fe200078e0a06 */
[----:B------:R-:W-:Y:S01]  /*0c60*/  ISETP.GE.AND P4, PT, R9, RZ, PT ;  /* 0x000000ff0900720c */ /* 0x000fe20003f86270 */
[C---:B------:R-:W-:Y:S01]  /*0c70*/  IMAD.SHL.U32 R17, R0.reuse, 0x10, RZ ;  /* 0x0000001000117824 */ /* 0x040fe200078e00ff */
[C---:B------:R-:W-:Y:S01]  /*0c80*/  ISETP.GT.U32.AND P6, PT, R3.reuse, R4, PT ;  /* 0x000000040300720c */ /* 0x040fe20003fc4070 */
[C---:B------:R-:W-:Y:S01]  /*0c90*/  IMAD.SHL.U32 R12, R0.reuse, 0x8, RZ ;  /* 0x00000008000c7824 */ /* 0x040fe200078e00ff */
[----:B------:R-:W-:Y:S01]  /*0ca0*/  ISETP.GT.U32.AND P3, PT, R3, R10, PT ;  /* 0x0000000a0300720c */ /* 0x000fe20003f64070 */
[----:B------:R-:W-:Y:S01]  /*0cb0*/  IMAD.SHL.U32 R7, R0, 0x2, RZ ;  /* 0x0000000200077824 */ /* 0x000fe200078e00ff */
[----:B------:R-:W-:Y:S01]  /*0cc0*/  LOP3.LUT R5, R17, 0x600, RZ, 0xc0, !PT ;  /* 0x0000060011057812 */ /* 0x000fe200078ec0ff */
[----:B------:R-:W-:-:S02]  /*0cd0*/  @!P5 IMAD.IADD R20, R20, 0x1, -R3 ;  /* 0x000000011414d824 */ /* 0x000fc400078e0a03 */
[--C-:B------:R-:W-:Y:S01]  /*0ce0*/  @!P2 IMAD.IADD R26, R26, 0x1, -R3.reuse ;  /* 0x000000011a1aa824 */ /* 0x100fe200078e0a03 */
[----:B------:R-:W-:Y:S01]  /*0cf0*/  LOP3.LUT R24, R5, 0x30, R12, 0xf8, !PT ;  /* 0x0000003005187812 */ /* 0x000fe200078ef80c */
[--C-:B------:R-:W-:Y:S01]  /*0d00*/  @!P0 IMAD.IADD R8, R8, 0x1, -R3.reuse ;  /* 0x0000000108088824 */ /* 0x100fe200078e0a03 */
[----:B------:R-:W-:Y:S01]  /*0d10*/  ISETP.GE.AND P0, PT, R21, RZ, PT ;  /* 0x000000ff1500720c */ /* 0x000fe20003f06270 */
[----:B------:R-:W-:Y:S01]  /*0d20*/  @!P4 IMAD.MOV R18, RZ, RZ, -R18 ;  /* 0x000000ffff12c224 */ /* 0x000fe200078e0a12 */
[C---:B------:R-:W-:Y:S01]  /*0d30*/  ISETP.GT.U32.AND P5, PT, R3.reuse, R20, PT ;  /* 0x000000140300720c */ /* 0x040fe20003fa4070 */
[--C-:B------:R-:W-:Y:S01]  /*0d40*/  @!P6 IMAD.IADD R4, R4, 0x1, -R3.reuse ;  /* 0x000000010404e824 */ /* 0x100fe200078e0a03 */
[----:B------:R-:W-:Y:S01]  /*0d50*/  ISETP.GT.U32.AND P2, PT, R3, R26, PT ;  /* 0x0000001a0300720c */ /* 0x000fe20003f44070 */
[--C-:B------:R-:W-:Y:S01]  /*0d60*/  @!P3 IMAD.IADD R10, R10, 0x1, -R3.reuse ;  /* 0x000000010a0ab824 */ /* 0x100fe200078e0a03 */
[----:B------:R-:W-:Y:S01]  /*0d70*/  ISETP.NE.AND P6, PT, R13, RZ, PT ;  /* 0x000000ff0d00720c */ /* 0x000fe20003fc5270 */
[----:B------:R-:W-:Y:S01]  /*0d80*/  @!P1 IMAD.MOV R4, RZ, RZ, -R4 ;  /* 0x000000ffff049224 */ /* 0x000fe200078e0a04 */
[----:B------:R-:W-:Y:S01]  /*0d90*/  LOP3.LUT R13, RZ, R13, RZ, 0x33, !PT ;  /* 0x0000000dff0d7212 */ /* 0x000fe200078e33ff */
[----:B------:R-:W-:Y:S01]  /*0da0*/  IMAD.SHL.U32 R12, R0, 0x40, RZ ;  /* 0x00000040000c7824 */ /* 0x000fe200078e00ff */
[----:B------:R-:W-:Y:S01]  /*0db0*/  ISETP.GE.AND P4, PT, R25, RZ, PT ;  /* 0x000000ff1900720c */ /* 0x000fe20003f86270 */
[----:B---3--:R-:W-:Y:S01]  /*0dc0*/  IMAD R11, R11, UR7, RZ ;  /* 0x000000070b0b7c24 */ /* 0x008fe2000f8e02ff */
[----:B------:R-:W-:Y:S01]  /*0dd0*/  SEL R6, R13, R6, !P6 ;  /* 0x000000060d067207 */ /* 0x000fe20007000000 */
[----:B------:R-:W-:Y:S01]  /*0de0*/  @!P0 IMAD.MOV R8, RZ, RZ, -R8 ;  /* 0x000000ffff088224 */ /* 0x000fe200078e0a08 */
[----:B------:R-:W-:Y:S01]  /*0df0*/  ISETP.GE.AND P3, PT, R23, RZ, PT ;  /* 0x000000ff1700720c */ /* 0x000fe20003f66270 */
[--C-:B------:R-:W-:Y:S01]  /*0e00*/  @!P5 IMAD.IADD R20, R20, 0x1, -R3.reuse ;  /* 0x000000011414d824 */ /* 0x100fe200078e0a03 */
[----:B------:R-:W-:Y:S01]  /*0e10*/  ISETP.GE.AND P5, PT, R27, RZ, PT ;  /* 0x000000ff1b00720c */ /* 0x000fe20003fa6270 */
[----:B------:R-:W-:Y:S01]  /*0e20*/  IMAD R6, R6, UR6, RZ ;  /* 0x0000000606067c24 */ /* 0x000fe2000f8e02ff */
[C---:B------:R-:W-:Y:S01]  /*0e30*/  SEL R8, R13.reuse, R8, !P6 ;  /* 0x000000080d087207 */ /* 0x040fe20007000000 */
[----:B------:R-:W-:Y:S01]  /*0e40*/  @!P2 IMAD.IADD R26, R26, 0x1, -R3 ;  /* 0x000000011a1aa824 */ /* 0x000fe200078e0a03 */
[----:B------:R-:W-:Y:S01]  /*0e50*/  ISETP.GE.AND P2, PT, R28, RZ, PT ;  /* 0x000000ff1c00720c */ /* 0x000fe20003f46270 */
[----:B------:R-:W0:Y:S01]  /*0e60*/  LDCU UR7, c[0x0][0x3a0] ;  /* 0x00007400ff0777ac */ /* 0x000e220008000800 */
[----:B--2---:R-:W-:Y:S01]  /*0e70*/  IADD3 R3, P0, PT, R6, UR26, RZ ;  /* 0x0000001a06037c10 */ /* 0x004fe2000ff1e0ff */
[----:B------:R-:W-:Y:S01]  /*0e80*/  @!P4 IMAD.MOV R14, RZ, RZ, -R14 ;  /* 0x000000ffff0ec224 */ /* 0x000fe200078e0a0e */
[----:B------:R-:W-:-:S02]  /*0e90*/  SEL R18, R13, R18, !P6 ;  /* 0x000000120d127207 */ /* 0x000fc40007000000 */
[----:B------:R-:W-:Y:S01]  /*0ea0*/  R2UR UR21, R3 ;  /* 0x00000000031572ca */ /* 0x000fe200000e0000 */
[----:B------:R-:W-:Y:S01]  /*0eb0*/  IMAD R3, R8, UR6, RZ ;  /* 0x0000000608037c24 */ /* 0x000fe2000f8e02ff */
[----:B------:R-:W-:Y:S01]  /*0ec0*/  SHF.R.U32.HI R5, RZ, 0x2, R0 ;  /* 0x00000002ff057819 */ /* 0x000fe20000011600 */
[----:B------:R-:W-:Y:S01]  /*0ed0*/  @!P3 IMAD.MOV R10, RZ, RZ, -R10 ;  /* 0x000000ffff0ab224 */ /* 0x000fe200078e0a0a */
[----:B------:R-:W-:Y:S01]  /*0ee0*/  SEL R4, R13, R4, !P6 ;  /* 0x000000040d047207 */ /* 0x000fe20007000000 */
[----:B------:R-:W-:Y:S01]  /*0ef0*/  @!P5 IMAD.MOV R20, RZ, RZ, -R20 ;  /* 0x000000ffff14d224 */ /* 0x000fe200078e0a14 */
[----:B------:R-:W-:Y:S01]  /*0f00*/  IADD3 R9, P1, PT, R3, UR26, RZ ;  /* 0x0000001a03097c10 */ /* 0x000fe2000ff3e0ff */
[----:B------:R-:W-:Y:S01]  /*0f10*/  @!P2 IMAD.MOV R26, RZ, RZ, -R26 ;  /* 0x000000ffff1aa224 */ /* 0x000fe200078e0a1a */
[----:B------:R-:W-:Y:S01]  /*0f20*/  SGXT.U32 R5, R5, 0x3 ;  /* 0x000000030505781a */ /* 0x000fe20000000000 */
[----:B------:R-:W-:Y:S01]  /*0f30*/  IMAD R18, R18, UR6, RZ ;  /* 0x0000000612127c24 */ /* 0x000fe2000f8e02ff */
[----:B------:R-:W-:-:S02]  /*0f40*/  SHF.R.S32.HI R23, RZ, 0x1, R0 ;  /* 0x00000001ff177819 */ /* 0x000fc40000011400 */
[----:B------:R-:W-:Y:S02]  /*0f50*/  SEL R14, R13, R14, !P6 ;  /* 0x0000000e0d0e7207 */ /* 0x000fe40007000000 */
[----:B------:R-:W-:Y:S02]  /*0f60*/  LOP3.LUT R7, R24, 0x30, R7, 0x78, !PT ;  /* 0x0000003018077812 */ /* 0x000fe400078e7807 */
[----:B------:R-:W-:Y:S01]  /*0f70*/  R2UR UR19, R9 ;  /* 0x00000000091372ca */ /* 0x000fe200000e0000 */
[----:B------:R-:W-:Y:S01]  /*0f80*/  IMAD R9, R4, UR6, RZ ;  /* 0x0000000604097c24 */ /* 0x000fe2000f8e02ff */
[----:B------:R-:W-:Y:S01]  /*0f90*/  LOP3.LUT R24, R5, 0x40, R12, 0xf8, !PT ;  /* 0x0000004005187812 */ /* 0x000fe200078ef80c */
[----:B------:R-:W-:Y:S01]  /*0fa0*/  IMAD R14, R14, UR6, RZ ;  /* 0x000000060e0e7c24 */ /* 0x000fe2000f8e02ff */
[C---:B------:R-:W-:Y:S02]  /*0fb0*/  SEL R10, R13.reuse, R10, !P6 ;  /* 0x0000000a0d0a7207 */ /* 0x040fe40007000000 */
[----:B------:R-:W-:-:S02]  /*0fc0*/  SEL R20, R13, R20, !P6 ;  /* 0x000000140d147207 */ /* 0x000fc40007000000 */
[----:B------:R-:W-:Y:S01]  /*0fd0*/  SEL R26, R13, R26, !P6 ;  /* 0x0000001a0d1a7207 */ /* 0x000fe20007000000 */
[----:B------:R-:W-:Y:S01]  /*0fe0*/  IMAD R10, R10, UR6, RZ ;  /* 0x000000060a0a7c24 */ /* 0x000fe2000f8e02ff */
[----:B------:R-:W-:Y:S01]  /*0ff0*/  SGXT R23, R23, 0x1 ;  /* 0x000000011717781a */ /* 0x000fe20000000200 */
[----:B------:R-:W-:Y:S01]  /*1000*/  IMAD R20, R20, UR6, RZ ;  /* 0x0000000614147c24 */ /* 0x000fe2000f8e02ff */
[----:B------:R-:W-:Y:S01]  /*1010*/  IADD3 R5, P6, PT, R18, UR26, RZ ;  /* 0x0000001a12057c10 */ /* 0x000fe2000ffde0ff */
[----:B------:R-:W-:Y:S01]  /*1020*/  IMAD R26, R26, UR6, RZ ;  /* 0x000000061a1a7c24 */ /* 0x000fe2000f8e02ff */
[----:B------:R-:W-:Y:S01]  /*1030*/  SHF.R.S32.HI R4, RZ, 0x1f, R18 ;  /* 0x0000001fff047819 */ /* 0x000fe20000011412 */
[----:B------:R-:W-:Y:S01]  /*1040*/  USHF.R.S32.HI UR6, URZ, 0x1f, UR4 ;  /* 0x0000001fff067899 */ /* 0x000fe20008011404 */
[----:B------:R-:W-:Y:S02]  /*1050*/  LOP3.LUT R12, R12, 0x1c0, RZ, 0xc0, !PT ;  /* 0x000001c00c0c7812 */ /* 0x000fe400078ec0ff */
[----:B------:R-:W-:Y:S01]  /*1060*/  LOP3.LUT R23, R24, 0x88, R23, 0xf8, !PT ;  /* 0x0000008818177812 */ /* 0x000fe200078ef817 */
[----:B------:R-:W-:Y:S01]  /*1070*/  ULEA.HI UR6, UR6, UR4, URZ, 0x6 ;  /* 0x0000000406067291 */ /* 0x000fe2000f8f30ff */
[----:B------:R-:W-:Y:S01]  /*1080*/  IADD3.X R4, PT, PT, R4, UR27, RZ, P6, !PT ;  /* 0x0000001b04047c10 */ /* 0x000fe2000b7fe4ff */
[----:B------:R-:W-:Y:S01]  /*1090*/  USHF.L.U32 UR4, UR23, 0x6, URZ ;  /* 0x0000000617047899 */ /* 0x000fe200080006ff */
[----:B------:R-:W-:Y:S01]  /*10a0*/  IADD3 R24, PT, PT, R7, UR5, R12 ;  /* 0x0000000507187c10 */ /* 0x000fe2000fffe00c */
[----:B------:R-:W-:Y:S01]  /*10b0*/  USHF.R.S32.HI UR6, URZ, 0x6, UR6 ;  /* 0x00000006ff067899 */ /* 0x000fe20008011406 */
[----:B------:R-:W-:Y:S01]  /*10c0*/  IADD3 R18, P6, PT, R11, UR24, RZ ;  /* 0x000000180b127c10 */ /* 0x000fe2000ffde0ff */
[----:B------:R-:W1:Y:S01]  /*10d0*/  LDCU UR24, c[0x0][0x3a8] ;  /* 0x00007500ff1877ac */ /* 0x000e620008000800 */
[----:B------:R-:W-:-:S02]  /*10e0*/  IADD3 R7, P4, PT, R14, UR26, RZ ;  /* 0x0000001a0e077c10 */ /* 0x000fc4000ff9e0ff */
[----:B------:R-:W-:Y:S02]  /*10f0*/  R2UR UR13, R5 ;  /* 0x00000000050d72ca */ /* 0x000fe400000e0000 */
[----:B------:R-:W-:Y:S02]  /*1100*/  R2UR UR15, R7 ;  /* 0x00000000070f72ca */ /* 0x000fe400000e0000 */
[----:B------:R-:W-:Y:S02]  /*1110*/  SHF.R.S32.HI R7, RZ, 0x1f, R3 ;  /* 0x0000001fff077819 */ /* 0x000fe40000011403 */
[----:B------:R-:W-:Y:S02]  /*1120*/  IADD3 R5, P3, PT, R20, UR26, RZ ;  /* 0x0000001a14057c10 */ /* 0x000fe4000ff7e0ff */
[----:B------:R-:W-:Y:S02]  /*1130*/  SHF.R.S32.HI R3, RZ, 0x1f, R20 ;  /* 0x0000001fff037819 */ /* 0x000fe40000011414 */
[----:B------:R-:W-:-:S02]  /*1140*/  IADD3 R8, P5, PT, R10, UR26, RZ ;  /* 0x0000001a0a087c10 */ /* 0x000fc4000ffbe0ff */
[----:B------:R-:W-:Y:S02]  /*1150*/  IADD3.X R3, PT, PT, R3, UR27, RZ, P3, !PT ;  /* 0x0000001b03037c10 */ /* 0x000fe40009ffe4ff */
[----:B------:R-:W-:Y:S01]  /*1160*/  R2UR UR17, R8 ;  /* 0x00000000081172ca */ /* 0x000fe200000e0000 */
[----:B-1----:R-:W-:Y:S01]  /*1170*/  IMAD R31, R2, UR24, RZ ;  /* 0x00000018021f7c24 */ /* 0x002fe2000f8e02ff */
[----:B------:R-:W-:Y:S01]  /*1180*/  R2UR UR11, R5 ;  /* 0x00000000050b72ca */ /* 0x000fe200000e0000 */
[----:B------:R-:W-:Y:S01]  /*1190*/  IMAD R33, R33, UR24, RZ ;  /* 0x0000001821217c24 */ /* 0x000fe2000f8e02ff */
[----:B------:R-:W-:Y:S01]  /*11a0*/  SHF.R.S32.HI R8, RZ, 0x1f, R6 ;  /* 0x0000001fff087819 */ /* 0x000fe20000011406 */
[----:B------:R-:W-:Y:S01]  /*11b0*/  IMAD R35, R35, UR24, RZ ;  /* 0x0000001823237c24 */ /* 0x000fe2000f8e02ff */
[----:B------:R-:W-:Y:S01]  /*11c0*/  SHF.R.S32.HI R6, RZ, 0x1f, R10 ;  /* 0x0000001fff067819 */ /* 0x000fe2000001140a */
[----:B------:R-:W-:Y:S01]  /*11d0*/  IMAD R37, R37, UR24, RZ ;  /* 0x0000001825257c24 */ /* 0x000fe2000f8e02ff */
[----:B------:R-:W-:Y:S01]  /*11e0*/  SHF.R.S32.HI R5, RZ, 0x1f, R14 ;  /* 0x0000001fff057819 */ /* 0x000fe2000001140e */
[----:B------:R-:W-:Y:S01]  /*11f0*/  USHF.L.U32 UR10, UR24, 0x6, URZ ;  /* 0x00000006180a7899 */ /* 0x000fe200080006ff */
[----:B------:R-:W-:-:S02]  /*1200*/  R2UR UR12, R3 ;  /* 0x00000000030c72ca */ /* 0x000fc400000e0000 */
[----:B------:R-:W-:Y:S02]  /*1210*/  SHF.R.S32.HI R3, RZ, 0x7, R0 ;  /* 0x00000007ff037819 */ /* 0x000fe40000011400 */
[----:B------:R-:W-:Y:S02]  /*1220*/  IADD3.X R7, PT, PT, R7, UR27, RZ, P1, !PT ;  /* 0x0000001b07077c10 */ /* 0x000fe40008ffe4ff */
[----:B------:R-:W-:Y:S02]  /*1230*/  IADD3.X R6, PT, PT, R6, UR27, RZ, P5, !PT ;  /* 0x0000001b06067c10 */ /* 0x000fe4000affe4ff */
[----:B------:R-:W-:Y:S02]  /*1240*/  IADD3.X R5, PT, PT, R5, UR27, RZ, P4, !PT ;  /* 0x0000001b05057c10 */ /* 0x000fe4000a7fe4ff */
[----:B------:R-:W-:Y:S02]  /*1250*/  SGXT R2, R3, 0x1 ;  /* 0x000000010302781a */ /* 0x000fe40000000200 */
[----:B------:R-:W-:-:S02]  /*1260*/  R2UR UR14, R4 ;  /* 0x00000000040e72ca */ /* 0x000fc400000e0000 */
[----:B------:R-:W-:Y:S02]  /*1270*/  R2UR UR20, R7 ;  /* 0x00000000071472ca */ /* 0x000fe400000e0000 */
[----:B------:R-:W-:Y:S02]  /*1280*/  R2UR UR18, R6 ;  /* 0x00000000061272ca */ /* 0x000fe400000e0000 */
[----:B------:R-:W-:Y:S02]  /*1290*/  R2UR UR16, R5 ;  /* 0x00000000051072ca */ /* 0x000fe400000e0000 */
[----:B------:R-:W-:Y:S02]  /*12a0*/  LOP3.LUT R5, R2, 0x90, RZ, 0xc0, !PT ;  /* 0x0000009002057812 */ /* 0x000fe400078ec0ff */
[----:B------:R-:W-:Y:S02]  /*12b0*/  IADD3 R27, P2, PT, R26, UR26, RZ ;  /* 0x0000001a1a1b7c10 */ /* 0x000fe4000ff5e0ff */
[----:B------:R-:W-:-:S02]  /*12c0*/  IADD3.X R8, PT, PT, R8, UR27, RZ, P0, !PT ;  /* 0x0000001b08087c10 */ /* 0x000fc400087fe4ff */
[----:B------:R-:W-:Y:S02]  /*12d0*/  IADD3 R25, P0, PT, R9, UR26, RZ ;  /* 0x0000001a09197c10 */ /* 0x000fe4000ff1e0ff */
[----:B------:R-:W-:Y:S02]  /*12e0*/  SHF.R.S32.HI R26, RZ, 0x1f, R26 ;  /* 0x0000001fff1a7819 */ /* 0x000fe4000001141a */
[----:B------:R-:W-:Y:S02]  /*12f0*/  SHF.R.S32.HI R9, RZ, 0x1f, R9 ;  /* 0x0000001fff097819 */ /* 0x000fe40000011409 */
[----:B------:R-:W-:Y:S02]  /*1300*/  LOP3.LUT R3, R2, 0x88, RZ, 0xc0, !PT ;  /* 0x0000008802037812 */ /* 0x000fe400078ec0ff */
[----:B------:R-:W-:Y:S02]  /*1310*/  LOP3.LUT R34, R5, 0x7f, R0, 0x78, !PT ;  /* 0x0000007f05227812 */ /* 0x000fe400078e7800 */
[----:B------:R-:W-:-:S02]  /*1320*/  IADD3.X R30, PT, PT, R26, UR27, RZ, P2, !PT ;  /* 0x0000001b1a1e7c10 */ /* 0x000fc400097fe4ff */
[----:B------:R-:W-:Y:S02]  /*1330*/  IADD3.X R28, PT, PT, R9, UR27, RZ, P0, !PT ;  /* 0x0000001b091c7c10 */ /* 0x000fe400087fe4ff */
[----:B------:R-:W-:Y:S02]  /*1340*/  LEA.HI.X.SX32 R26, R11, UR25, 0x1, P6 ;  /* 0x000000190b1a7c11 */ /* 0x000fe4000b0f0eff */
[----:B------:R-:W-:Y:S02]  /*1350*/  CS2R R10, SRZ ;  /* 0x00000000000a7805 */ /* 0x000fe4000001ff00 */
[----:B------:R-:W-:Y:S02]  /*1360*/  R2UR UR22, R8 ;  /* 0x00000000081672ca */ /* 0x000fe400000e0000 */
[----:B------:R-:W-:Y:S02]  /*1370*/  CS2R R8, SRZ ;  /* 0x0000000000087805 */ /* 0x000fe4000001ff00 */
[----:B------:R-:W-:-:S02]  /*1380*/  SHF.R.S32.HI R21, RZ, 0x1f, R32 ;  /* 0x0000001fff157819 */ /* 0x000fc40000011420 */
[----:B------:R-:W-:Y:S02]  /*1390*/  LOP3.LUT R20, R3, 0x7f, R0, 0x78, !PT ;  /* 0x0000007f03147812 */ /* 0x000fe400078e7800 */
[----:B------:R-:W-:Y:S02]  /*13a0*/  LOP3.LUT R19, R23, 0x8, RZ, 0x3c, !PT ;  /* 0x0000000817137812 */ /* 0x000fe400078e3cff */
[----:B0-----:R-:W-:-:S07]  /*13b0*/  LOP3.LUT R29, R34, 0x20, RZ, 0x3c, !PT ;  /* 0x00000020221d7812 */ /* 0x001fce00078e3cff */
.L_x_1:
[--C-:B------:R-:W-:Y:S02]  /*13c0*/  SHF.R.U32.HI R4, RZ, 0x4, R0.reuse ;  /* 0x00000004ff047819 */ /* 0x100fe40000011600 */
[----:B------:R-:W-:Y:S02]  /*13d0*/  SHF.R.U32.HI R3, RZ, 0x4, R0 ;  /* 0x00000004ff037819 */ /* 0x000fe40000011600 */
[----:B------:R-:W-:Y:S02]  /*13e0*/  SGXT.U32 R4, R4, 0x4 ;  /* 0x000000040404781a */ /* 0x000fe40000000000 */
[----:B------:R-:W-:Y:S01]  /*13f0*/  IADD3 R2, P1, PT, R33, R18, RZ ;  /* 0x0000001221027210 */ /* 0x000fe20007f3e0ff */
[----:B------:R-:W-:Y:S01]  /*1400*/  VIADD R5, R3, 0x30 ;  /* 0x0000003003057836 */ /* 0x000fe20000000000 */
[C---:B------:R-:W-:Y:S02]  /*1410*/  ISETP.GE.AND P0, PT, R4.reuse, UR7, PT ;  /* 0x0000000704007c0c */ /* 0x040fe4000bf06270 */
[----:B------:R-:W-:-:S02]  /*1420*/  LOP3.LUT R6, R4, 0x10, RZ, 0xfc, !PT ;  /* 0x0000001004067812 */ /* 0x000fc400078efcff */
[----:B------:R-:W-:Y:S02]  /*1430*/  LOP3.LUT R4, R4, 0x20, RZ, 0xfc, !PT ;  /* 0x0000002004047812 */ /* 0x000fe400078efcff */
[----:B------:R-:W-:Y:S02]  /*1440*/  PRMT R15, RZ, 0x7610, R15 ;  /* 0x00007610ff0f7816 */ /* 0x000fe4000000000f */
[----:B------:R-:W-:Y:S02]  /*1450*/  LEA.HI.X.SX32 R3, R33, R26, 0x1, P1 ;  /* 0x0000001a21037211 */ /* 0x000fe400008f0eff */
[----:B------:R-:W-:Y:S02]  /*1460*/  ISETP.GE.AND P5, PT, R5, UR7, PT ;  /* 0x0000000705007c0c */ /* 0x000fe4000bfa6270 */
[----:B------:R-:W-:Y:S01]  /*1470*/  ISETP.GE.AND P3, PT, R6, UR7, PT ;  /* 0x0000000706007c0c */ /* 0x000fe2000bf66270 */
[----:B------:R0:W2:Y:S01]  /*1480*/  @!P0 LDG.E.U8 R15, desc[UR8][R2.64] ;  /* 0x00000008020f8981 */ /* 0x0000a2000c1e1100 */
[----:B------:R-:W-:-:S02]  /*1490*/  ISETP.GE.AND P4, PT, R4, UR7, PT ;  /* 0x0000000704007c0c */ /* 0x000fc4000bf86270 */
[-C--:B------:R-:W-:Y:S02]  /*14a0*/  IADD3 R4, P2, PT, R37, R18.reuse, RZ ;  /* 0x0000001225047210 */ /* 0x080fe40007f5e0ff */
[-C--:B------:R-:W-:Y:S02]  /*14b0*/  IADD3 R6, P1, PT, R35, R18.reuse, RZ ;  /* 0x0000001223067210 */ /* 0x080fe40007f3e0ff */
[----:B------:R-:W-:Y:S02]  /*14c0*/  IADD3 R12, P0, PT, R31, R18, RZ ;  /* 0x000000121f0c7210 */ /* 0x000fe40007f1e0ff */
[----:B------:R-:W-:Y:S02]  /*14d0*/  PRMT R39, RZ, 0x7610, R39 ;  /* 0x00007610ff277816 */ /* 0x000fe40000000027 */
[----:B------:R-:W-:Y:S02]  /*14e0*/  PRMT R41, RZ, 0x7610, R41 ;  /* 0x00007610ff297816 */ /* 0x000fe40000000029 */
[----:B------:R-:W-:-:S02]  /*14f0*/  PRMT R43, RZ, 0x7610, R43 ;  /* 0x00007610ff2b7816 */ /* 0x000fc4000000002b */
[-C--:B------:R-:W-:Y:S02]  /*1500*/  LEA.HI.X.SX32 R5, R37, R26.reuse, 0x1, P2 ;  /* 0x0000001a25057211 */ /* 0x080fe400010f0eff */
[-C--:B------:R-:W-:Y:S02]  /*1510*/  LEA.HI.X.SX32 R7, R35, R26.reuse, 0x1, P1 ;  /* 0x0000001a23077211 */ /* 0x080fe400008f0eff */
[----:B------:R-:W-:Y:S01]  /*1520*/  LEA.HI.X.SX32 R13, R31, R26, 0x1, P0 ;  /* 0x0000001a1f0d7211 */ /* 0x000fe200000f0eff */
[----:B------:R-:W3:Y:S04]  /*1530*/  @!P3 LDG.E.U8 R39, desc[UR8][R4.64] ;  /* 0x000000080427b981 */ /* 0x000ee8000c1e1100 */
[----:B------:R1:W4:Y:S04]  /*1540*/  @!P4 LDG.E.U8 R41, desc[UR8][R6.64] ;  /* 0x000000080629c981 */ /* 0x000328000c1e1100 */
[----:B------:R5:W4:Y:S01]  /*1550*/  @!P5 LDG.E.U8 R43, desc[UR8][R12.64] ;  /* 0x000000080c2bd981 */ /* 0x000b22000c1e1100 */
[----:B------:R-:W-:Y:S01]  /*1560*/  BAR.SYNC.DEFER_BLOCKING 0x0 ;  /* 0x0000000000007b1d */ /* 0x000fe20000010000 */
[----:B0-----:R-:W-:-:S04]  /*1570*/  LOP3.LUT R2, R0, 0x3f, RZ, 0xc0, !PT ;  /* 0x0000003f00027812 */ /* 0x001fc800078ec0ff */
[----:B------:R-:W-:Y:S02]  /*1580*/  ISETP.GE.AND P0, PT, R2, UR7, PT ;  /* 0x0000000702007c0c */ /* 0x000fe4000bf06270 */
[C---:B------:R-:W-:Y:S02]  /*1590*/  IADD3 RZ, P1, PT, R32.reuse, R27, RZ ;  /* 0x0000001b20ff7210 */ /* 0x040fe40007f3e0ff */
[C---:B------:R-:W-:Y:S01]  /*15a0*/  IADD3 RZ, P2, PT, R32.reuse, R25, RZ ;  /* 0x0000001920ff7210 */ /* 0x040fe20007f5e0ff */
[C---:B-1----:R-:W-:Y:S01]  /*15b0*/  IMAD.IADD R6, R32.reuse, 0x1, R27 ;  /* 0x0000000120067824 */ /* 0x042fe200078e021b */
[----:B------:R-:W-:Y:S01]  /*15c0*/  PRMT R2, RZ, 0x7610, R2 ;  /* 0x00007610ff027816 */ /* 0x000fe20000000002 */
[C---:B------:R-:W-:Y:S01]  /*15d0*/  IMAD.X R7, R21.reuse, 0x1, R30, P1 ;  /* 0x0000000115077824 */ /* 0x040fe200008e061e */
[C---:B------:R-:W-:Y:S01]  /*15e0*/  IADD3 RZ, P3, PT, R32.reuse, UR11, RZ ;  /* 0x0000000b20ff7c10 */ /* 0x040fe2000ff7e0ff */
[----:B------:R-:W-:Y:S01]  /*15f0*/  IMAD.X R5, R21, 0x1, R28, P2 ;  /* 0x0000000115057824 */ /* 0x000fe200010e061c */
[----:B------:R-:W-:-:S02]  /*1600*/  IADD3 RZ, P2, PT, R32, UR13, RZ ;  /* 0x0000000d20ff7c10 */ /* 0x000fc4000ff5e0ff */
[C---:B------:R-:W-:Y:S01]  /*1610*/  IADD3 RZ, P1, PT, R32.reuse, UR15, RZ ;  /* 0x0000000f20ff7c10 */ /* 0x040fe2000ff3e0ff */
[C---:B------:R-:W-:Y:S01]  /*1620*/  IMAD.IADD R4, R32.reuse, 0x1, R25 ;  /* 0x0000000120047824 */ /* 0x040fe200078e0219 */
[----:B------:R-:W-:Y:S01]  /*1630*/  PRMT R3, RZ, 0x7610, R3 ;  /* 0x00007610ff037816 */ /* 0x000fe20000000003 */
[C---:B------:R-:W-:Y:S01]  /*1640*/  VIADD R38, R32.reuse, UR11 ;  /* 0x0000000b20267c36 */ /* 0x040fe20008000000 */
[----:B-----5:R-:W-:Y:S01]  /*1650*/  PRMT R13, RZ, 0x7610, R13 ;  /* 0x00007610ff0d7816 */ /* 0x020fe2000000000d */
[C---:B------:R-:W-:Y:S01]  /*1660*/  VIADD R42, R32.reuse, UR15 ;  /* 0x0000000f202a7c36 */ /* 0x040fe20008000000 */
[----:B------:R-:W-:Y:S01]  /*1670*/  PRMT R71, RZ, 0x7610, R71 ;  /* 0x00007610ff477816 */ /* 0x000fe20000000047 */
[----:B------:R-:W-:Y:S01]  /*1680*/  VIADD R40, R32, UR13 ;  /* 0x0000000d20287c36 */ /* 0x000fe20008000000 */
[----:B------:R-:W-:Y:S02]  /*1690*/  PRMT R60, RZ, 0x7610, R60 ;  /* 0x00007610ff3c7816 */ /* 0x000fe4000000003c */
[----:B------:R-:W-:-:S02]  /*16a0*/  PRMT R66, RZ, 0x7610, R66 ;  /* 0x00007610ff427816 */ /* 0x000fc40000000042 */
[----:B------:R-:W-:Y:S01]  /*16b0*/  PRMT R68, RZ, 0x7610, R68 ;  /* 0x00007610ff447816 */ /* 0x000fe20000000044 */
[----:B--2---:R-:W-:Y:S04]  /*16c0*/  STS.U8 [R20+UR5], R15 ;  /* 0x0000000f14007988 */ /* 0x004fe80008000005 */
[----:B---3--:R0:W-:Y:S04]  /*16d0*/  STS.U8 [R20+UR5+0x100], R39 ;  /* 0x0001002714007988 */ /* 0x0081e80008000005 */
[----:B----4-:R1:W-:Y:S04]  /*16e0*/  STS.U8 [R20+UR5+0x200], R41 ;  /* 0x0002002914007988 */ /* 0x0103e80008000005 */
[----:B------:R2:W-:Y:S01]  /*16f0*/  STS.U8 [R20+UR5+0x300], R43 ;  /* 0x0003002b14007988 */ /* 0x0005e20008000005 */
[----:B------:R-:W-:Y:S01]  /*1700*/  BAR.SYNC.DEFER_BLOCKING 0x0 ;  /* 0x0000000000007b1d */ /* 0x000fe20000010000 */
[----:B0-----:R-:W-:-:S02]  /*1710*/  IADD3.X R39, PT, PT, R21, UR12, RZ, P3, !PT ;  /* 0x0000000c15277c10 */ /* 0x001fc40009ffe4ff */
[C---:B-1----:R-:W-:Y:S02]  /*1720*/  IADD3.X R41, PT, PT, R21.reuse, UR14, RZ, P2, !PT ;  /* 0x0000000e15297c10 */ /* 0x042fe400097fe4ff */
[C---:B------:R-:W-:Y:S02]  /*1730*/  IADD3 R48, P2, PT, R32.reuse, UR21, RZ ;  /* 0x0000001520307c10 */ /* 0x040fe4000ff5e0ff */
[C---:B--2---:R-:W-:Y:S02]  /*1740*/  IADD3.X R43, PT, PT, R21.reuse, UR16, RZ, P1, !PT ;  /* 0x00000010152b7c10 */ /* 0x044fe40008ffe4ff */
[C---:B------:R-:W-:Y:S02]  /*1750*/  IADD3 RZ, P1, PT, R32.reuse, UR17, RZ ;  /* 0x0000001120ff7c10 */ /* 0x040fe4000ff3e0ff */
[----:B------:R-:W-:Y:S02]  /*1760*/  PRMT R15, RZ, 0x7610, R15 ;  /* 0x00007610ff0f7816 */ /* 0x000fe4000000000f */
[----:B------:R-:W-:Y:S01]  /*1770*/  IADD3.X R49, PT, PT, R21, UR22, RZ, P2, !PT ;  /* 0x0000001615317c10 */ /* 0x000fe200097fe4ff */
[----:B------:R0:W2:Y:S04]  /*1780*/  @!P0 LDG.E.U8 R2, desc[UR8][R6.64] ;  /* 0x0000000806028981 */ /* 0x0000a8000c1e1100 */
[----:B------:R1:W3:Y:S04]  /*1790*/  @!P0 LDG.E.U8 R3, desc[UR8][R4.64] ;  /* 0x0000000804038981 */ /* 0x0002e8000c1e1100 */
[----:B------:R-:W4:Y:S01]  /*17a0*/  @!P0 LDG.E.U8 R15, desc[UR8][R38.64] ;  /* 0x00000008260f8981 */ /* 0x000f22000c1e1100 */
[----:B0-----:R-:W-:-:S03]  /*17b0*/  IADD3 R6, P3, PT, R32, UR19, RZ ;  /* 0x0000001320067c10 */ /* 0x001fc6000ff7e0ff */
[----:B------:R0:W5:Y:S01]  /*17c0*/  @!P0 LDG.E.U8 R13, desc[UR8][R42.64] ;  /* 0x000000082a0d8981 */ /* 0x000162000c1e1100 */
[C---:B------:R-:W-:Y:S01]  /*17d0*/  IADD3.X R7, PT, PT, R21.reuse, UR20, RZ, P3, !PT ;  /* 0x0000001415077c10 */ /* 0x040fe20009ffe4ff */
[----:B-1----:R-:W-:Y:S01]  /*17e0*/  VIADD R4, R32, UR17 ;  /* 0x0000001120047c36 */ /* 0x002fe20008000000 */
[----:B------:R-:W-:Y:S01]  /*17f0*/  IADD3.X R5, PT, PT, R21, UR18, RZ, P1, !PT ;  /* 0x0000001215057c10 */ /* 0x000fe20008ffe4ff */
[----:B------:R-:W2:Y:S04]  /*1800*/  @!P0 LDG.E.U8 R60, desc[UR8][R40.64] ;  /* 0x00000008283c8981 */ /* 0x000ea8000c1e1100 */
[----:B------:R-:W2:Y:S04]  /*1810*/  @!P0 LDG.E.U8 R71, desc[UR8][R6.64] ;  /* 0x0000000806478981 */ /* 0x000ea8000c1e1100 */
[----:B------:R-:W2:Y:S04]  /*1820*/  @!P0 LDG.E.U8 R66, desc[UR8][R4.64] ;  /* 0x0000000804428981 */ /* 0x000ea8000c1e1100 */
[----:B------:R1:W2:Y:S04]  /*1830*/  @!P0 LDG.E.U8 R68, desc[UR8][R48.64] ;  /* 0x0000000830448981 */ /* 0x0002a8000c1e1100 */
[----:B------:R-:W-:Y:S04]  /*1840*/  LDS.U8 R12, [R23+UR5] ;  /* 0x00000005170c7984 */ /* 0x000fe80008000000 */
[----:B------:R-:W0:Y:S04]  /*1850*/  LDS.U8 R63, [R23+UR5+0x10] ;  /* 0x00001005173f7984 */ /* 0x000e280008000000 */
[----:B------:R-:W-:Y:S04]  /*1860*/  LDS.U8 R52, [R23+UR5+0x20] ;  /* 0x0000200517347984 */ /* 0x000fe80008000000 */
[----:B------:R-:W-:Y:S04]  /*1870*/  LDS.U8 R55, [R23+UR5+0x30] ;  /* 0x0000300517377984 */ /* 0x000fe80008000000 */
[----:B------:R-:W-:Y:S04]  /*1880*/  LDS.U8 R14, [R23+UR5+0x100] ;  /* 0x00010005170e7984 */ /* 0x000fe80008000000 */
[----:B------:R-:W1:Y:S04]  /*1890*/  LDS.U8 R65, [R23+UR5+0x110] ;  /* 0x0001100517417984 */ /* 0x000e680008000000 */
[----:B------:R-:W-:Y:S04]  /*18a0*/  LDS.U8 R54, [R23+UR5+0x120] ;  /* 0x0001200517367984 */ /* 0x000fe80008000000 */
[----:B------:R-:W-:Y:S04]  /*18b0*/  LDS.U8 R57, [R23+UR5+0x130] ;  /* 0x0001300517397984 */ /* 0x000fe80008000000 */
[----:B------:R-:W-:Y:S04]  /*18c0*/  LDS.U8 R44, [R23+UR5+0x200] ;  /* 0x00020005172c7984 */ /* 0x000fe80008000000 */
[----:B------:R-:W-:Y:S04]  /*18d0*/  LDS.U8 R47, [R23+UR5+0x210] ;  /* 0x00021005172f7984 */ /* 0x000fe80008000000 */
[----:B------:R-:W-:Y:S04]  /*18e0*/  LDS.U8 R45, [R23+UR5+0x220] ;  /* 0x00022005172d7984 */ /* 0x000fe80008000000 */
[----:B0-----:R-:W-:Y:S04]  /*18f0*/  LDS.U8 R42, [R23+UR5+0x230] ;  /* 0x00023005172a7984 */ /* 0x001fe80008000000 */
[----:B------:R-:W-:Y:S04]  /*1900*/  LDS.U8 R46, [R23+UR5+0x300] ;  /* 0x00030005172e7984 */ /* 0x000fe80008000000 */
[----:B-1----:R-:W-:Y:S04]  /*1910*/  LDS.U8 R49, [R23+UR5+0x310] ;  /* 0x0003100517317984 */ /* 0x002fe80008000000 */
[----:B------:R-:W-:Y:S04]  /*1920*/  LDS.U8 R36, [R23+UR5+0x320] ;  /* 0x0003200517247984 */ /* 0x000fe80008000000 */
[----:B------:R-:W-:Y:S04]  /*1930*/  LDS.U8 R39, [R23+UR5+0x330] ;  /* 0x0003300517277984 */ /* 0x000fe80008000000 */
        /* <DEDUP_REMOVED lines=15> */
[----:B------:R-:W-:Y:S01]  /*1a30*/  LDS.U8 R43, [R19+UR5+0x330] ;  /* 0x00033005132b7984 */ /* 0x000fe20008000000 */
[----:B------:R-:W-:Y:S01]  /*1a40*/  BAR.SYNC.DEFER_BLOCKING 0x0 ;  /* 0x0000000000007b1d */ /* 0x000fe20000010000 */
[----:B------:R-:W-:-:S02]  /*1a50*/  IMAD R12, R63, 0x100, R12 ;  /* 0x000001003f0c7824 */ /* 0x000fc400078e020c */
[----:B------:R-:W-:Y:S02]  /*1a60*/  IMAD R14, R65, 0x100, R14 ;  /* 0x00000100410e7824 */ /* 0x000fe400078e020e */
[----:B0-----:R-:W-:Y:S01]  /*1a70*/  IMAD R62, R67, 0x100, R62 ;  /* 0x00000100433e7824 */ /* 0x001fe200078e023e */
[----:B------:R-:W-:Y:S02]  /*1a80*/  F2FP.F16.E4M3.UNPACK_B R12, R12 ;  /* 0x0000000cff0c723e */ /* 0x000fe400020006ff */
[----:B------:R-:W-:Y:S01]  /*1a90*/  F2FP.F16.E4M3.UNPACK_B R14, R14 ;  /* 0x0000000eff0e723e */ /* 0x000fe200020006ff */
[----:B------:R-:W-:Y:S01]  /*1aa0*/  IMAD R36, R39, 0x100, R36 ;  /* 0x0000010027247824 */ /* 0x000fe200078e0224 */
[----:B------:R-:W-:Y:S02]  /*1ab0*/  USHF.R.S32.HI UR23, URZ, 0x1f, UR4 ;  /* 0x0000001fff177899 */ /* 0x000fe40008011404 */
[----:B------:R-:W-:Y:S02]  /*1ac0*/  UIADD3 UR21, UP0, UPT, UR4, UR21, URZ ;  /* 0x0000001504157290 */ /* 0x000fe4000ff1e0ff */
[----:B------:R-:W-:-:S02]  /*1ad0*/  UIADD3 UR6, UPT, UPT, UR6, -0x1, URZ ;  /* 0xffffffff06067890 */ /* 0x000fc4000fffe0ff */
[----:B------:R-:W-:Y:S01]  /*1ae0*/  UIADD3.X UR22, UPT, UPT, UR23, UR22, URZ, UP0, !UPT ;  /* 0x0000001617167290 */ /* 0x000fe200087fe4ff */
[----:B---3--:R-:W-:Y:S04]  /*1af0*/  STS.U8 [R34+UR5], R3 ;  /* 0x0000000322007988 */ /* 0x008fe80008000005 */
[----:B----4-:R1:W-:Y:S04]  /*1b00*/  STS.U8 [R34+UR5+0x200], R15 ;  /* 0x0002000f22007988 */ /* 0x0103e80008000005 */
[----:B-----5:R0:W-:Y:S04]  /*1b10*/  STS.U8 [R34+UR5+0x400], R13 ;  /* 0x0004000d22007988 */ /* 0x0201e80008000005 */
[----:B--2---:R-:W-:Y:S04]  /*1b20*/  STS.U8 [R34+UR5+0x600], R71 ;  /* 0x0006004722007988 */ /* 0x004fe80008000005 */
[----:B------:R-:W-:Y:S04]  /*1b30*/  STS.U8 [R29+UR5+0x100], R2 ;  /* 0x000100021d007988 */ /* 0x000fe80008000005 */
[----:B------:R-:W-:Y:S04]  /*1b40*/  STS.U8 [R29+UR5+0x300], R60 ;  /* 0x0003003c1d007988 */ /* 0x000fe80008000005 */
[----:B------:R-:W-:Y:S04]  /*1b50*/  STS.U8 [R29+UR5+0x500], R66 ;  /* 0x000500421d007988 */ /* 0x000fe80008000005 */
[----:B------:R-:W-:Y:S01]  /*1b60*/  STS.U8 [R29+UR5+0x700], R68 ;  /* 0x000700441d007988 */ /* 0x000fe20008000005 */
[----:B------:R-:W-:Y:S06]  /*1b70*/  BAR.SYNC.DEFER_BLOCKING 0x0 ;  /* 0x0000000000007b1d */ /* 0x000fec0000010000 */
[----:B------:R-:W2:Y:S01]  /*1b80*/  LDSM.16.M88.4 R4, [R24] ;  /* 0x000000001804783b */ /* 0x000ea20000000200 */
[----:B-1----:R-:W-:Y:S01]  /*1b90*/  IMAD R15, R69, 0x100, R64 ;  /* 0x00000100450f7824 */ /* 0x002fe200078e0240 */
[----:B0-----:R-:W-:-:S04]  /*1ba0*/  F2FP.F16.E4M3.UNPACK_B R13, R62 ;  /* 0x0000003eff0d723e */ /* 0x001fc800020006ff */
[----:B------:R-:W-:Y:S02]  /*1bb0*/  F2FP.F16.E4M3.UNPACK_B R15, R15 ;  /* 0x0000000fff0f723e */ /* 0x000fe400020006ff */
[----:B--2---:R-:W-:Y:S02]  /*1bc0*/  F2FP.F16.E4M3.UNPACK_B R2, R4 ;  /* 0x00000004ff02723e */ /* 0x004fe400020006ff */
[----:B------:R-:W-:-:S07]  /*1bd0*/  F2FP.F16.E4M3.UNPACK_B R3, R5 ;  /* 0x00000005ff03723e */ /* 0x000fce00020006ff */
[----:B------:R-:W-:Y:S01]  /*1be0*/  HMMA.16816.F32 R12, R12, R2, R8 ;  /* 0x000000020c0c723c */ /* 0x000fe20000001808 */
[----:B------:R-:W-:Y:S02]  /*1bf0*/  IMAD R8, R55, 0x100, R52 ;  /* 0x0000010037087824 */ /* 0x000fe400078e0234 */
[----:B------:R-:W-:Y:S02]  /*1c00*/  IMAD R10, R57, 0x100, R54 ;  /* 0x00000100390a7824 */ /* 0x000fe400078e0236 */
[----:B------:R-:W-:Y:S02]  /*1c10*/  IMAD R9, R59, 0x100, R56 ;  /* 0x000001003b097824 */ /* 0x000fe400078e0238 */
[----:B------:R-:W-:Y:S01]  /*1c20*/  IMAD R11, R61, 0x100, R58 ;  /* 0x000001003d0b7824 */ /* 0x000fe200078e023a */
[----:B------:R-:W-:Y:S02]  /*1c30*/  F2FP.F16.E4M3.UNPACK_B R8, R8 ;  /* 0x00000008ff08723e */ /* 0x000fe400020006ff */
[----:B------:R-:W-:-:S02]  /*1c40*/  F2FP.F16.E4M3.UNPACK_B R10, R10 ;  /* 0x0000000aff0a723e */ /* 0x000fc400020006ff */
[----:B------:R-:W-:Y:S02]  /*1c50*/  F2FP.F16.E4M3.UNPACK_B R9, R9 ;  /* 0x00000009ff09723e */ /* 0x000fe400020006ff */
[----:B------:R-:W-:Y:S02]  /*1c60*/  F2FP.F16.E4M3.UNPACK_B R11, R11 ;  /* 0x0000000bff0b723e */ /* 0x000fe400020006ff */
[----:B------:R-:W-:Y:S02]  /*1c70*/  F2FP.F16.E4M3.UNPACK_B R4, R4.H1 ;  /* 0x00000004ff04723e */ /* 0x000fe400030006ff */
[----:B------:R-:W-:-:S07]  /*1c80*/  F2FP.F16.E4M3.UNPACK_B R5, R5.H1 ;  /* 0x00000005ff05723e */ /* 0x000fce00030006ff */
        /* <DEDUP_REMOVED lines=9> */
[----:B------:R-:W-:Y:S02]  /*1d20*/  F2FP.F16.E4M3.UNPACK_B R2, R6 ;  /* 0x00000006ff02723e */ /* 0x000fe400020006ff */
[----:B------:R-:W-:-:S07]  /*1d30*/  F2FP.F16.E4M3.UNPACK_B R3, R7 ;  /* 0x00000007ff03723e */ /* 0x000fce00020006ff */
[----:B------:R-:W-:Y:S01]  /*1d40*/  HMMA.16816.F32 R8, R12, R2, R8 ;  /* 0x000000020c08723c */ /* 0x000fe20000001808 */
[----:B------:R-:W-:Y:S02]  /*1d50*/  IMAD R4, R42, 0x100, R45 ;  /* 0x000001002a047824 */ /* 0x000fe400078e022d */
[----:B------:R-:W-:Y:S02]  /*1d60*/  IMAD R5, R41, 0x100, R38 ;  /* 0x0000010029057824 */ /* 0x000fe400078e0226 */
[----:B------:R-:W-:Y:S01]  /*1d70*/  IMAD R40, R43, 0x100, R40 ;  /* 0x000001002b287824 */ /* 0x000fe200078e0228 */
[----:B------:R-:W-:Y:S02]  /*1d80*/  F2FP.F16.E4M3.UNPACK_B R2, R6.H1 ;  /* 0x00000006ff02723e */ /* 0x000fe400030006ff */
[----:B------:R-:W-:Y:S02]  /*1d90*/  F2FP.F16.E4M3.UNPACK_B R3, R7.H1 ;  /* 0x00000007ff03723e */ /* 0x000fe400030006ff */
[----:B------:R-:W-:-:S02]  /*1da0*/  F2FP.F16.E4M3.UNPACK_B R4, R4 ;  /* 0x00000004ff04723e */ /* 0x000fc400020006ff */
[----:B------:R-:W-:Y:S02]  /*1db0*/  F2FP.F16.E4M3.UNPACK_B R6, R36 ;  /* 0x00000024ff06723e */ /* 0x000fe400020006ff */
[----:B------:R-:W-:Y:S02]  /*1dc0*/  F2FP.F16.E4M3.UNPACK_B R5, R5 ;  /* 0x00000005ff05723e */ /* 0x000fe400020006ff */
[----:B------:R-:W-:Y:S01]  /*1dd0*/  F2FP.F16.E4M3.UNPACK_B R7, R40 ;  /* 0x00000028ff07723e */ /* 0x000fe200020006ff */
[----:B------:R-:W-:Y:S01]  /*1de0*/  UISETP.NE.U32.AND UP0, UPT, UR6, URZ, UPT ;  /* 0x000000ff0600728c */ /* 0x000fe2000bf05070 */
[----:B------:R-:W-:Y:S02]  /*1df0*/  IADD3 R18, P2, PT, R18, UR10, RZ ;  /* 0x0000000a12127c10 */ /* 0x000fe4000ff5e0ff */
[----:B------:R-:W-:-:S03]  /*1e00*/  IADD3 R27, P0, PT, R27, UR4, RZ ;  /* 0x000000041b1b7c10 */ /* 0x000fc6000ff1e0ff */
[----:B------:R-:W-:Y:S01]  /*1e10*/  HMMA.16816.F32 R8, R4, R2, R8 ;  /* 0x000000020408723c */ /* 0x000fe20000001808 */
[----:B------:R-:W-:Y:S01]  /*1e20*/  IMAD.U32 R3, RZ, RZ, UR10 ;  /* 0x0000000aff037e24 */ /* 0x000fe2000f8e00ff */
[----:B------:R-:W-:Y:S01]  /*1e30*/  IADD3 R25, P1, PT, R25, UR4, RZ ;  /* 0x0000000419197c10 */ /* 0x000fe2000ff3e0ff */
[----:B------:R-:W-:Y:S01]  /*1e40*/  UIADD3 UR19, UP1, UPT, UR4, UR19, URZ ;  /* 0x0000001304137290 */ /* 0x000fe2000ff3e0ff */
[----:B------:R-:W-:Y:S01]  /*1e50*/  IADD3.X R30, PT, PT, R30, UR23, RZ, P0, !PT ;  /* 0x000000171e1e7c10 */ /* 0x000fe200087fe4ff */
[----:B------:R-:W-:Y:S01]  /*1e60*/  UIADD3 UR17, UP2, UPT, UR4, UR17, URZ ;  /* 0x0000001104117290 */ /* 0x000fe2000ff5e0ff */
[----:B------:R-:W-:Y:S01]  /*1e70*/  LEA.HI.X.SX32 R26, R3, R26, 0x1, P2 ;  /* 0x0000001a031a7211 */ /* 0x000fe200010f0eff */
[----:B------:R-:W-:Y:S01]  /*1e80*/  UIADD3 UR15, UP3, UPT, UR4, UR15, URZ ;  /* 0x0000000f040f7290 */ /* 0x000fe2000ff7e0ff */
[----:B------:R-:W-:Y:S01]  /*1e90*/  IADD3.X R28, PT, PT, R28, UR23, RZ, P1, !PT ;  /* 0x000000171c1c7c10 */ /* 0x000fe20008ffe4ff */
[----:B------:R-:W-:Y:S02]  /*1ea0*/  UIADD3 UR13, UP4, UPT, UR4, UR13, URZ ;  /* 0x0000000d040d7290 */ /* 0x000fe4000ff9e0ff */
[----:B------:R-:W-:-:S02]  /*1eb0*/  UIADD3 UR11, UP5, UPT, UR4, UR11, URZ ;  /* 0x0000000b040b7290 */ /* 0x000fc4000ffbe0ff */
[----:B------:R-:W-:Y:S02]  /*1ec0*/  UIADD3.X UR20, UPT, UPT, UR23, UR20, URZ, UP1, !UPT ;  /* 0x0000001417147290 */ /* 0x000fe40008ffe4ff */
[----:B------:R-:W-:Y:S02]  /*1ed0*/  UIADD3.X UR18, UPT, UPT, UR23, UR18, URZ, UP2, !UPT ;  /* 0x0000001217127290 */ /* 0x000fe400097fe4ff */
[----:B------:R-:W-:Y:S02]  /*1ee0*/  UIADD3.X UR16, UPT, UPT, UR23, UR16, URZ, UP3, !UPT ;  /* 0x0000001017107290 */ /* 0x000fe40009ffe4ff */
[----:B------:R-:W-:Y:S02]  /*1ef0*/  UIADD3.X UR14, UPT, UPT, UR23, UR14, URZ, UP4, !UPT ;  /* 0x0000000e170e7290 */ /* 0x000fe4000a7fe4ff */
[----:B------:R-:W-:Y:S02]  /*1f00*/  UIADD3.X UR12, UPT, UPT, UR23, UR12, URZ, UP5, !UPT ;  /* 0x0000000c170c7290 */ /* 0x000fe4000affe4ff */
[----:B------:R-:W-:Y:S01]  /*1f10*/  UIADD3 UR7, UPT, UPT, UR7, -0x40, URZ ;  /* 0xffffffc007077890 */ /* 0x000fe2000fffe0ff */
[----:B------:R-:W-:Y:S11]  /*1f20*/  BRA.U UP0, `(.L_x_1) ;  /* 0xfffffff500247547 */ /* 0x000ff6000b83ffff */
.L_x_0:
[----:B------:R-:W0:Y:S08]  /*1f30*/  S2UR UR5, SR_CgaCtaId ;  /* 0x00000000000579c3 */ /* 0x000e300000008800 */
[----:B------:R-:W-:Y:S01]  /*1f40*/  BAR.SYNC.DEFER_BLOCKING 0x0 ;  /* 0x0000000000007b1d */ /* 0x000fe20000010000 */
[----:B------:R-:W-:Y:S01]  /*1f50*/  SHF.R.U32.HI R6, RZ, 0x6, R0 ;  /* 0x00000006ff067819 */ /* 0x000fe20000011600 */
[C---:B------:R-:W-:Y:S01]  /*1f60*/  IMAD.SHL.U32 R2, R0.reuse, 0x20, RZ ;  /* 0x0000002000027824 */ /* 0x040fe200078e00ff */
[----:B------:R-:W-:-:S02]  /*1f70*/  LOP3.LUT R3, R0, 0x1c, RZ, 0xc0, !PT ;  /* 0x0000001c00037812 */ /* 0x000fc400078ec0ff */
[----:B------:R-:W-:Y:S01]  /*1f80*/  SHF.R.U32.HI R5, RZ, 0x4, R0 ;  /* 0x00000004ff057819 */ /* 0x000fe20000011600 */
[----:B------:R-:W-:Y:S01]  /*1f90*/  UMOV UR4, 0x400 ;  /* 0x0000040000047882 */ /* 0x000fe20000000000 */
[----:B------:R-:W-:Y:S01]  /*1fa0*/  LOP3.LUT R4, R6, 0x1, RZ, 0xc0, !PT ;  /* 0x0000000106047812 */ /* 0x000fe200078ec0ff */
[----:B------:R-:W1:Y:S01]  /*1fb0*/  LDCU.128 UR12, c[0x0][0x390] ;  /* 0x00007200ff0c77ac */ /* 0x000e620008000c00 */
[----:B------:R-:W-:Y:S01]  /*1fc0*/  LOP3.LUT R3, R3, 0x60, R2, 0xf8, !PT ;  /* 0x0000006003037812 */ /* 0x000fe200078ef802 */
[----:B------:R-:W-:Y:S01]  /*1fd0*/  IMAD.SHL.U32 R2, R0, 0x4, RZ ;  /* 0x0000000400027824 */ /* 0x000fe200078e00ff */
[----:B------:R-:W-:Y:S02]  /*1fe0*/  LOP3.LUT R17, R17, 0x180, RZ, 0xc0, !PT ;  /* 0x0000018011117812 */ /* 0x000fe400078ec0ff */
[----:B------:R-:W-:Y:S02]  /*1ff0*/  LOP3.LUT R4, R4, 0x2, R5, 0xf8, !PT ;  /* 0x0000000204047812 */ /* 0x000fe400078ef805 */
[----:B------:R-:W-:-:S02]  /*2000*/  F2FP.SATFINITE.E4M3.F32.PACK_AB_MERGE_C R8, R9, R8, RZ ;  /* 0x000000080908723e */ /* 0x000fc400048070ff */
[----:B------:R-:W-:Y:S02]  /*2010*/  F2FP.SATFINITE.E4M3.F32.PACK_AB_MERGE_C R10, R11, R10, RZ ;  /* 0x0000000a0b0a723e */ /* 0x000fe400048070ff */
[----:B------:R-:W-:Y:S02]  /*2020*/  LOP3.LUT R17, R17, 0x7c, R2, 0xf8, !PT ;  /* 0x0000007c11117812 */ /* 0x000fe400078ef802 */
[----:B------:R-:W-:Y:S01]  /*2030*/  LOP3.LUT R5, R4, R3, RZ, 0xfc, !PT ;  /* 0x0000000304057212 */ /* 0x000fe200078efcff */
[----:B0-----:R-:W-:Y:S01]  /*2040*/  ULEA UR4, UR5, UR4, 0x18 ;  /* 0x0000000405047291 */ /* 0x001fe2000f8ec0ff */
[----:B------:R-:W-:Y:S01]  /*2050*/  LOP3.LUT R2, R8, 0xffff, RZ, 0xc0, !PT ;  /* 0x0000ffff08027812 */ /* 0x000fe200078ec0ff */
[----:B------:R-:W0:Y:S01]  /*2060*/  LDCU UR5, c[0x0][0x3b8] ;  /* 0x00007700ff0577ac */ /* 0x000e220008000800 */
[----:B------:R-:W-:Y:S02]  /*2070*/  LOP3.LUT R3, R10, 0xffff, RZ, 0xc0, !PT ;  /* 0x0000ffff0a037812 */ /* 0x000fe400078ec0ff */
[----:B------:R-:W-:-:S02]  /*2080*/  LOP3.LUT R7, R5, 0x40, RZ, 0x3c, !PT ;  /* 0x0000004005077812 */ /* 0x000fc400078e3cff */
[----:B------:R-:W-:Y:S02]  /*2090*/  SHF.R.U32.HI R2, RZ, 0x8, R2 ;  /* 0x00000008ff027819 */ /* 0x000fe40000011602 */
[C---:B------:R-:W-:Y:S01]  /*20a0*/  LOP3.LUT R9, R5.reuse, 0x20, RZ, 0x3c, !PT ;  /* 0x0000002005097812 */ /* 0x040fe200078e3cff */
[----:B------:R2:W-:Y:S01]  /*20b0*/  STS.U8 [R5+UR4], R8 ;  /* 0x0000000805007988 */ /* 0x0005e20008000004 */
[----:B------:R-:W-:Y:S02]  /*20c0*/  LOP3.LUT R4, R5, 0x60, RZ, 0x3c, !PT ;  /* 0x0000006005047812 */ /* 0x000fe400078e3cff */
[----:B------:R-:W-:Y:S01]  /*20d0*/  SHF.R.U32.HI R3, RZ, 0x8, R3 ;  /* 0x00000008ff037819 */ /* 0x000fe20000011603 */
[----:B------:R-:W-:Y:S01]  /*20e0*/  STS.U8 [R7+UR4+0x100], R2 ;  /* 0x0001000207007988 */ /* 0x000fe20008000004 */
[----:B------:R-:W-:Y:S02]  /*20f0*/  LOP3.LUT R6, R6, 0x2, RZ, 0xc0, !PT ;  /* 0x0000000206067812 */ /* 0x000fe400078ec0ff */
[--C-:B------:R-:W-:Y:S01]  /*2100*/  LOP3.LUT R17, R17, 0x60, R0.reuse, 0x78, !PT ;  /* 0x0000006011117812 */ /* 0x100fe200078e7800 */
[----:B------:R-:W-:Y:S01]  /*2110*/  STS.U8 [R9+UR4+0x80], R10 ;  /* 0x0000800a09007988 */ /* 0x000fe20008000004 */
[----:B------:R-:W-:-:S02]  /*2120*/  SHF.R.U32.HI R0, RZ, 0x4, R0 ;  /* 0x00000004ff007819 */ /* 0x000fc40000011600 */
[----:B------:R-:W-:Y:S01]  /*2130*/  IADD3 R6, PT, PT, R17, UR4, R6 ;  /* 0x0000000411067c10 */ /* 0x000fe2000fffe006 */
[----:B------:R0:W-:Y:S01]  /*2140*/  STS.U8 [R4+UR4+0x180], R3 ;  /* 0x0001800304007988 */ /* 0x0001e20008000004 */
[----:B------:R-:W3:Y:S01]  /*2150*/  LDCU UR4, c[0x0][0x3b4] ;  /* 0x00007680ff0477ac */ /* 0x000ee20008000800 */
[----:B--2---:R-:W-:Y:S01]  /*2160*/  SGXT.U32 R5, R0, 0x4 ;  /* 0x000000040005781a */ /* 0x004fe20000000000 */
[----:B------:R-:W-:Y:S01]  /*2170*/  BAR.SYNC.DEFER_BLOCKING 0x0 ;  /* 0x0000000000007b1d */ /* 0x000fe20000010000 */
[----:B-1----:R-:W-:Y:S02]  /*2180*/  ISETP.GE.AND P0, PT, R16, UR14, PT ;  /* 0x0000000e10007c0c */ /* 0x002fe4000bf06270 */
[C---:B------:R-:W-:Y:S02]  /*2190*/  LOP3.LUT R0, R22.reuse, R5, RZ, 0xfc, !PT ;  /* 0x0000000516007212 */ /* 0x040fe400078efcff */
[----:B------:R-:W-:Y:S02]  /*21a0*/  LOP3.LUT R22, R22, 0x10, R5, 0xfe, !PT ;  /* 0x0000001016167812 */ /* 0x000fe400078efe05 */
[C---:B------:R-:W-:Y:S01]  /*21b0*/  ISETP.LT.AND P1, PT, R0.reuse, UR15, !P0 ;  /* 0x0000000f00007c0c */ /* 0x040fe2000c721270 */
[----:B0-----:R-:W-:Y:S01]  /*21c0*/  IMAD R3, R0, UR5, RZ ;  /* 0x0000000500037c24 */ /* 0x001fe2000f8e02ff */
[C---:B------:R-:W-:Y:S01]  /*21d0*/  ISETP.LT.AND P0, PT, R22.reuse, UR15, !P0 ;  /* 0x0000000f16007c0c */ /* 0x040fe2000c701270 */
[----:B------:R-:W-:-:S02]  /*21e0*/  IMAD R0, R22, UR5, RZ ;  /* 0x0000000516007c24 */ /* 0x000fc4000f8e02ff */
[----:B---3--:R-:W-:-:S05]  /*21f0*/  IMAD R2, R16, UR4, RZ ;  /* 0x0000000410027c24 */ /* 0x008fca000f8e02ff */
[C---:B------:R-:W-:Y:S01]  /*2200*/  IADD3 R4, P2, PT, R2.reuse, UR12, RZ ;  /* 0x0000000c02047c10 */ /* 0x040fe2000ff5e0ff */
[----:B------:R-:W0:Y:S03]  /*2210*/  LDS.U16 R6, [R6] ;  /* 0x0000000006067984 */ /* 0x000e260000000400 */
[----:B------:R-:W-:Y:S02]  /*2220*/  LEA.HI.X.SX32 R5, R2, UR13, 0x1, P2 ;  /* 0x0000000d02057c11 */ /* 0x000fe400090f0eff */
[CC--:B------:R-:W-:Y:S02]  /*2230*/  IADD3 R2, P2, PT, R3.reuse, R4.reuse, RZ ;  /* 0x0000000403027210 */ /* 0x0c0fe40007f5e0ff */
[----:B------:R-:W-:Y:S02]  /*2240*/  IADD3 R4, P3, PT, R0, R4, RZ ;  /* 0x0000000400047210 */ /* 0x000fe40007f7e0ff */
[----:B------:R-:W-:-:S02]  /*2250*/  LEA.HI.X.SX32 R3, R3, R5, 0x1, P2 ;  /* 0x0000000503037211 */ /* 0x000fc400010f0eff */
[----:B------:R-:W-:Y:S02]  /*2260*/  LEA.HI.X.SX32 R5, R0, R5, 0x1, P3 ;  /* 0x0000000500057211 */ /* 0x000fe400018f0eff */
[----:B0-----:R-:W-:-:S05]  /*2270*/  PRMT R7, R6, 0x7770, RZ ;  /* 0x0000777006077816 */ /* 0x001fca00000000ff */
[----:B------:R0:W-:Y:S01]  /*2280*/  @P1 STG.E.U8 desc[UR8][R2.64], R7 ;  /* 0x0000000702001986 */ /* 0x0001e2000c101108 */
[----:B------:R-:W-:Y:S05]  /*2290*/  @!P0 EXIT ;  /* 0x000000000000894d */ /* 0x000fea0003800000 */
[----:B0-----:R-:W-:-:S05]  /*22a0*/  PRMT R3, R6, 0x7771, RZ ;  /* 0x0000777106037816 */ /* 0x001fca00000000ff */
[----:B------:R-:W-:Y:S01]  /*22b0*/  STG.E.U8 desc[UR8][R4.64], R3 ;  /* 0x0000000304007986 */ /* 0x000fe2000c101108 */
[----:B------:R-:W-:Y:S05]  /*22c0*/  EXIT ;  /* 0x000000000000794d */ /* 0x000fea0003800000 */
.L_x_2:
[----:B------:R-:W-:-:S00]  /*22d0*/  BRA `(.L_x_2) ;  /* 0xfffffffc00fc7947 */ /* 0x000fc0000383ffff */
[----:B------:R-:W-:-:S00]  /*22e0*/  NOP ;  /* 0x0000000000007918 */ /* 0x000fc00000000000 */
        /* <DEDUP_REMOVED lines=9> */
.L_x_3:


//--------------------- .nv.shared.matmul_kernel  --------------------------
	.section	.nv.shared.matmul_kernel,"aw",@nobits
	.sectionflags	@""
	.align	16
	.zero		1024


//--------------------- .nv.shared.reserved.0     --------------------------
	.section	.nv.shared.reserved.0,"aw",@nobits
	.weak		__nv_reservedSMEM_offset_0_alias
	.size		__nv_reservedSMEM_offset_0_alias, 0, 64
	.other		__nv_reservedSMEM_offset_0_alias,@"STO_CUDA_RESERVED_SHARED STV_DEFAULT"
__nv_reservedSMEM_offset_0_alias:
	.zero		0
	.zero		64


//--------------------- .nv.constant0.matmul_kernel --------------------------
	.section	.nv.constant0.matmul_kernel,"a",@progbits
	.sectionflags	@""
	.align	4
.nv.constant0.matmul_kernel:
	.zero		976


//--------------------- SYMBOLS --------------------------

	.type		.nv.reservedSmem.offset0,@object
	.size		.nv.reservedSmem.offset0,0x4
	.type		.nv.reservedSmem.cap,@object
	.size		.nv.reservedSmem.cap,0x4
